	.target	sm_100a

	.elftype	@"ET_EXEC"


//--------------------- .note.nv.tkinfo           --------------------------
	.section	.note.nv.tkinfo,"",@"SHT_NOTE"
	.sectionflags	@"SHF_NOTE_NV_TKINFO"
	.tkinfo
        /*0018*/ 	.word	0x00000002
        /*0030*/ 	.string	""
        /*0030*/ 	.string	"ptxas"
        /*0030*/ 	.string	"Cuda compilation tools, release 13.0, V13.0.88"
        /*0030*/ 	.string	"Build cuda_13.0.r13.0/compiler.36424714_0"
        /*0030*/ 	.string	"-arch sm_100a -m 64 "



//--------------------- .note.nv.cuinfo           --------------------------
	.section	.note.nv.cuinfo,"",@"SHT_NOTE"
	.sectionflags	@"SHF_NOTE_NV_CUINFO"
        /*0018*/ 	.short	0x0002
        /*001a*/ 	.short	0x0064
        /*001c*/ 	.short	0x0082
	.zero		2


//--------------------- .nv.info                  --------------------------
	.section	.nv.info,"",@"SHT_CUDA_INFO"
	.align	4


	//----- nvinfo : EIATTR_REGCOUNT
	.align		4
        /*0000*/ 	.byte	0x04, 0x2f
        /*0002*/ 	.short	(.L_19 - .L_18)
	.align		4
.L_18:
        /*0004*/ 	.word	index@(_ZN7cutlass13device_kernelINS_4gemm6kernel13GemmUniversalIN4cute5tupleIJiiiiEEENS1_10collective13CollectiveMmaINS1_35MainloopSm100TmaUmmaWarpSpecializedILi6ELi2ELi4ENS5_IJNS4_1CILi1EEESB_SB_EEEEENS5_IJNSA_ILi128EEESE_NSA_ILi64EEEEEENS_10bfloat16_tENS5_IJlSB_lEEESH_SI_NS4_8TiledMMAINS4_8MMA_AtomIJNS4_20SM100_MMA_F16BF16_SSISH_SH_fLi128ELi128ELNS4_4UMMA5MajorE0ELSN_0ELNSM_7ScaleInE0ELSO_0EEEEEENS4_6LayoutISC_NS5_IJNSA_ILi0EEESS_SS_EEEEENS5_IJNS4_10UnderscoreESV_SV_EEEEENS4_13SM90_TMA_LOADENS4_14ComposedLayoutINS4_7SwizzleILi3ELi4ELi3EEENS4_18smem_ptr_flag_bitsILi16EEENSR_INS5_IJNSA_ILi8EEESF_EEENS5_IJSF_SB_EEEEEEEvNS4_8identityESY_S18_vS19_EENS_8epilogue10collective18CollectiveEpilogueINS1B_23Sm100TmaWarpSpecializedILi4ELi2ELi32ELb1ELb0EEEJSG_NS5_IJNSR_ISE_SB_EENSR_INSA_ILi32EEESB_EEEEESH_SI_SH_SI_NS1B_6fusion15FusionCallbacksIS1F_NS1K_13LinCombEltActINS1B_6thread4ReLuESH_fSH_fLNS_15FloatRoundStyleE2EEESG_S1J_JEEENS4_5SM1004TMEM4LOAD26SM100_TMEM_LOAD_32dp32b32xESY_NSZ_INS10_ILi2ELi4ELi3EEES13_NSR_INS5_IJS14_S1H_EEENS5_IJS1H_SB_EEEEEEENS4_39AutoVectorizingCopyWithAssumedAlignmentILi128EEENS4_14SM90_TMA_STOREES20_S22_S22_EEEvvEEEEvNT_6ParamsE)
        /*0008*/ 	.word	0x00000072


	//----- nvinfo : EIATTR_FRAME_SIZE
	.align		4
.L_19:
        /*000c*/ 	.byte	0x04, 0x11
        /*000e*/ 	.short	(.L_21 - .L_20)
	.align		4
.L_20:
        /*0010*/ 	.word	index@($__internal_2_$__cuda_sm10x_tcgen05_guardrail_trap_unallocated_columns_being_dealloced)
        /*0014*/ 	.word	0x00000000


	//----- nvinfo : EIATTR_FRAME_SIZE
	.align		4
.L_21:
        /*0018*/ 	.byte	0x04, 0x11
        /*001a*/ 	.short	(.L_23 - .L_22)
	.align		4
.L_22:
        /*001c*/ 	.word	index@($__internal_1_$__cuda_sm10x_tcgen05_guardrail_trap_phase_invalid_during_alloc)
        /*0020*/ 	.word	0x00000000


	//----- nvinfo : EIATTR_FRAME_SIZE
	.align		4
.L_23:
        /*0024*/ 	.byte	0x04, 0x11
        /*0026*/ 	.short	(.L_25 - .L_24)
	.align		4
.L_24:
        /*0028*/ 	.word	index@($__internal_0_$__cuda_sm10x_tcgen05_guardrail_trap_col_being_dealloced_not_returned_by_alloc)
        /*002c*/ 	.word	0x00000000


	//----- nvinfo : EIATTR_FRAME_SIZE
	.align		4
.L_25:
        /*0030*/ 	.byte	0x04, 0x11
        /*0032*/ 	.short	(.L_27 - .L_26)
	.align		4
.L_26:
        /*0034*/ 	.word	index@(_ZN7cutlass13device_kernelINS_4gemm6kernel13GemmUniversalIN4cute5tupleIJiiiiEEENS1_10collective13CollectiveMmaINS1_35MainloopSm100TmaUmmaWarpSpecializedILi6ELi2ELi4ENS5_IJNS4_1CILi1EEESB_SB_EEEEENS5_IJNSA_ILi128EEESE_NSA_ILi64EEEEEENS_10bfloat16_tENS5_IJlSB_lEEESH_SI_NS4_8TiledMMAINS4_8MMA_AtomIJNS4_20SM100_MMA_F16BF16_SSISH_SH_fLi128ELi128ELNS4_4UMMA5MajorE0ELSN_0ELNSM_7ScaleInE0ELSO_0EEEEEENS4_6LayoutISC_NS5_IJNSA_ILi0EEESS_SS_EEEEENS5_IJNS4_10UnderscoreESV_SV_EEEEENS4_13SM90_TMA_LOADENS4_14ComposedLayoutINS4_7SwizzleILi3ELi4ELi3EEENS4_18smem_ptr_flag_bitsILi16EEENSR_INS5_IJNSA_ILi8EEESF_EEENS5_IJSF_SB_EEEEEEEvNS4_8identityESY_S18_vS19_EENS_8epilogue10collective18CollectiveEpilogueINS1B_23Sm100TmaWarpSpecializedILi4ELi2ELi32ELb1ELb0EEEJSG_NS5_IJNSR_ISE_SB_EENSR_INSA_ILi32EEESB_EEEEESH_SI_SH_SI_NS1B_6fusion15FusionCallbacksIS1F_NS1K_13LinCombEltActINS1B_6thread4ReLuESH_fSH_fLNS_15FloatRoundStyleE2EEESG_S1J_JEEENS4_5SM1004TMEM4LOAD26SM100_TMEM_LOAD_32dp32b32xESY_NSZ_INS10_ILi2ELi4ELi3EEES13_NSR_INS5_IJS14_S1H_EEENS5_IJS1H_SB_EEEEEEENS4_39AutoVectorizingCopyWithAssumedAlignmentILi128EEENS4_14SM90_TMA_STOREES20_S22_S22_EEEvvEEEEvNT_6ParamsE)
        /*0038*/ 	.word	0x00000000


	//----- nvinfo : EIATTR_MIN_STACK_SIZE
	.align		4
.L_27:
        /*003c*/ 	.byte	0x04, 0x12
        /*003e*/ 	.short	(.L_29 - .L_28)
	.align		4
.L_28:
        /*0040*/ 	.word	index@(_ZN7cutlass13device_kernelINS_4gemm6kernel13GemmUniversalIN4cute5tupleIJiiiiEEENS1_10collective13CollectiveMmaINS1_35MainloopSm100TmaUmmaWarpSpecializedILi6ELi2ELi4ENS5_IJNS4_1CILi1EEESB_SB_EEEEENS5_IJNSA_ILi128EEESE_NSA_ILi64EEEEEENS_10bfloat16_tENS5_IJlSB_lEEESH_SI_NS4_8TiledMMAINS4_8MMA_AtomIJNS4_20SM100_MMA_F16BF16_SSISH_SH_fLi128ELi128ELNS4_4UMMA5MajorE0ELSN_0ELNSM_7ScaleInE0ELSO_0EEEEEENS4_6LayoutISC_NS5_IJNSA_ILi0EEESS_SS_EEEEENS5_IJNS4_10UnderscoreESV_SV_EEEEENS4_13SM90_TMA_LOADENS4_14ComposedLayoutINS4_7SwizzleILi3ELi4ELi3EEENS4_18smem_ptr_flag_bitsILi16EEENSR_INS5_IJNSA_ILi8EEESF_EEENS5_IJSF_SB_EEEEEEEvNS4_8identityESY_S18_vS19_EENS_8epilogue10collective18CollectiveEpilogueINS1B_23Sm100TmaWarpSpecializedILi4ELi2ELi32ELb1ELb0EEEJSG_NS5_IJNSR_ISE_SB_EENSR_INSA_ILi32EEESB_EEEEESH_SI_SH_SI_NS1B_6fusion15FusionCallbacksIS1F_NS1K_13LinCombEltActINS1B_6thread4ReLuESH_fSH_fLNS_15FloatRoundStyleE2EEESG_S1J_JEEENS4_5SM1004TMEM4LOAD26SM100_TMEM_LOAD_32dp32b32xESY_NSZ_INS10_ILi2ELi4ELi3EEES13_NSR_INS5_IJS14_S1H_EEENS5_IJS1H_SB_EEEEEEENS4_39AutoVectorizingCopyWithAssumedAlignmentILi128EEENS4_14SM90_TMA_STOREES20_S22_S22_EEEvvEEEEvNT_6ParamsE)
        /*0044*/ 	.word	0x00000000
.L_29:


//--------------------- .nv.compat                --------------------------
	.section	.nv.compat,"",@"SHT_CUDA_COMPAT_INFO"
	.align	4
        /*0000*/ 	.byte	0x02, 0x09, 0x01, 0x00, 0x02, 0x02, 0x02, 0x00, 0x02, 0x05, 0x05, 0x00, 0x03, 0x07, 0x01, 0x01
        /*0010*/ 	.byte	0x02, 0x03, 0x01, 0x00, 0x02, 0x06, 0x01, 0x00, 0x04, 0x0b, 0x08, 0x00, 0x09, 0x00, 0x00, 0x00
        /*0020*/ 	.byte	0x00, 0x00, 0x00, 0x00


//--------------------- .nv.info._ZN7cutlass13device_kernelINS_4gemm6kernel13GemmUniversalIN4cute5tupleIJiiiiEEENS1_10collective13CollectiveMmaINS1_35MainloopSm100TmaUmmaWarpSpecializedILi6ELi2ELi4ENS5_IJNS4_1CILi1EEESB_SB_EEEEENS5_IJNSA_ILi128EEESE_NSA_ILi64EEEEEENS_10bfloat16_tENS5_IJlSB_lEEESH_SI_NS4_8TiledMMAINS4_8MMA_AtomIJNS4_20SM100_MMA_F16BF16_SSISH_SH_fLi128ELi128ELNS4_4UMMA5MajorE0ELSN_0ELNSM_7ScaleInE0ELSO_0EEEEEENS4_6LayoutISC_NS5_IJNSA_ILi0EEESS_SS_EEEEENS5_IJNS4_10UnderscoreESV_SV_EEEEENS4_13SM90_TMA_LOADENS4_14ComposedLayoutINS4_7SwizzleILi3ELi4ELi3EEENS4_18smem_ptr_flag_bitsILi16EEENSR_INS5_IJNSA_ILi8EEESF_EEENS5_IJSF_SB_EEEEEEEvNS4_8identityESY_S18_vS19_EENS_8epilogue10collective18CollectiveEpilogueINS1B_23Sm100TmaWarpSpecializedILi4ELi2ELi32ELb1ELb0EEEJSG_NS5_IJNSR_ISE_SB_EENSR_INSA_ILi32EEESB_EEEEESH_SI_SH_SI_NS1B_6fusion15FusionCallbacksIS1F_NS1K_13LinCombEltActINS1B_6thread4ReLuESH_fSH_fLNS_15FloatRoundStyleE2EEESG_S1J_JEEENS4_5SM1004TMEM4LOAD26SM100_TMEM_LOAD_32dp32b32xESY_NSZ_INS10_ILi2ELi4ELi3EEES13_NSR_INS5_IJS14_S1H_EEENS5_IJS1H_SB_EEEEEEENS4_39AutoVectorizingCopyWithAssumedAlignmentILi128EEENS4_14SM90_TMA_STOREES20_S22_S22_EEEvvEEEEvNT_6ParamsE --------------------------
	.section	.nv.info._ZN7cutlass13device_kernelINS_4gemm6kernel13GemmUniversalIN4cute5tupleIJiiiiEEENS1_10collective13CollectiveMmaINS1_35MainloopSm100TmaUmmaWarpSpecializedILi6ELi2ELi4ENS5_IJNS4_1CILi1EEESB_SB_EEEEENS5_IJNSA_ILi128EEESE_NSA_ILi64EEEEEENS_10bfloat16_tENS5_IJlSB_lEEESH_SI_NS4_8TiledMMAINS4_8MMA_AtomIJNS4_20SM100_MMA_F16BF16_SSISH_SH_fLi128ELi128ELNS4_4UMMA5MajorE0ELSN_0ELNSM_7ScaleInE0ELSO_0EEEEEENS4_6LayoutISC_NS5_IJNSA_ILi0EEESS_SS_EEEEENS5_IJNS4_10UnderscoreESV_SV_EEEEENS4_13SM90_TMA_LOADENS4_14ComposedLayoutINS4_7SwizzleILi3ELi4ELi3EEENS4_18smem_ptr_flag_bitsILi16EEENSR_INS5_IJNSA_ILi8EEESF_EEENS5_IJSF_SB_EEEEEEEvNS4_8identityESY_S18_vS19_EENS_8epilogue10collective18CollectiveEpilogueINS1B_23Sm100TmaWarpSpecializedILi4ELi2ELi32ELb1ELb0EEEJSG_NS5_IJNSR_ISE_SB_EENSR_INSA_ILi32EEESB_EEEEESH_SI_SH_SI_NS1B_6fusion15FusionCallbacksIS1F_NS1K_13LinCombEltActINS1B_6thread4ReLuESH_fSH_fLNS_15FloatRoundStyleE2EEESG_S1J_JEEENS4_5SM1004TMEM4LOAD26SM100_TMEM_LOAD_32dp32b32xESY_NSZ_INS10_ILi2ELi4ELi3EEES13_NSR_INS5_IJS14_S1H_EEENS5_IJS1H_SB_EEEEEEENS4_39AutoVectorizingCopyWithAssumedAlignmentILi128EEENS4_14SM90_TMA_STOREES20_S22_S22_EEEvvEEEEvNT_6ParamsE,"",@"SHT_CUDA_INFO"
	.sectionflags	@""
	.align	4


	//----- nvinfo : EIATTR_CUDA_API_VERSION
	.align		4
        /*0000*/ 	.byte	0x04, 0x37
        /*0002*/ 	.short	(.L_31 - .L_30)
.L_30:
        /*0004*/ 	.word	0x00000082


	//----- nvinfo : EIATTR_KPARAM_INFO
	.align		4
.L_31:
        /*0008*/ 	.byte	0x04, 0x17
        /*000a*/ 	.short	(.L_33 - .L_32)
.L_32:
        /*000c*/ 	.word	0x00000000
        /*0010*/ 	.short	0x0000
        /*0012*/ 	.short	0x0000
        /*0014*/ 	.byte	0x00, 0xf0, 0x01, 0x20


	//----- nvinfo : EIATTR_AT_ENTRY_FRAGMENTS
	.align		4
.L_33:
        /*0018*/ 	.byte	0x04, 0x4f
        /*001a*/ 	.short	(.L_35 - .L_34)


	//   ....[0]....
.L_34:
        /*001c*/ 	.word	0x00000006


	//----- nvinfo : EIATTR_RESERVED_SMEM_USED
	.align		4
.L_35:
        /*0020*/ 	.byte	0x01, 0x41
	.zero		2


	//----- nvinfo : EIATTR_SPARSE_MMA_MASK
	.align		4
        /*0024*/ 	.byte	0x03, 0x50
        /*0026*/ 	.short	0x0000


	//----- nvinfo : EIATTR_TCGEN05_1CTA_USED
	.align		4
        /*0028*/ 	.byte	0x01, 0x51
	.zero		2


	//----- nvinfo : EIATTR_MAXREG_COUNT
	.align		4
        /*002c*/ 	.byte	0x03, 0x1b
        /*002e*/ 	.short	0x00ff


	//----- nvinfo : EIATTR_NUM_BARRIERS
	.align		4
        /*0030*/ 	.byte	0x02, 0x4c
        /*0032*/ 	.byte	0x07
	.zero		1


	//----- nvinfo : EIATTR_EXTERNS
	.align		4
        /*0034*/ 	.byte	0x04, 0x0f
        /*0036*/ 	.short	(.L_37 - .L_36)


	//   ....[0]....
	.align		4
.L_36:
        /*0038*/ 	.word	index@(__assertfail)


	//----- nvinfo : EIATTR_MERCURY_ISA_VERSION
	.align		4
.L_37:
        /*003c*/ 	.byte	0x03, 0x5f
        /*003e*/ 	.short	0x0101


	//----- nvinfo : EIATTR_INT_WARP_WIDE_INSTR_OFFSETS
	.align		4
        /*0040*/ 	.byte	0x04, 0x31
        /*0042*/ 	.short	(.L_39 - .L_38)


	//   ....[0]....
.L_38:
        /*0044*/ 	.word	0x00001dc0


	//   ....[1]....
        /*0048*/ 	.word	0x00003920


	//   ....[2]....
        /*004c*/ 	.word	0x00003950


	//   ....[3]....
        /*0050*/ 	.word	0x000039a0


	//   ....[4]....
        /*0054*/ 	.word	0x000042c0


	//   ....[5]....
        /*0058*/ 	.word	0x00004320


	//   ....[6]....
        /*005c*/ 	.word	0x00004400


	//   ....[7]....
        /*0060*/ 	.word	0x00004470


	//   ....[8]....
        /*0064*/ 	.word	0x00004580


	//   ....[9]....
        /*0068*/ 	.word	0x00004610


	//   ....[10]....
        /*006c*/ 	.word	0x000047e0


	//   ....[11]....
        /*0070*/ 	.word	0x00004940


	//----- nvinfo : EIATTR_COOP_GROUP_MASK_REGIDS
	.align		4
.L_39:
        /*0074*/ 	.byte	0x04, 0x29
        /*0076*/ 	.short	(.L_41 - .L_40)


	//   ....[0]....
.L_40:
        /*0078*/ 	.word	0xffffffff


	//   ....[1]....
        /*007c*/ 	.word	0xffffffff


	//   ....[2]....
        /*0080*/ 	.word	0xffffffff


	//   ....[3]....
        /*0084*/ 	.word	0xffffffff


	//   ....[4]....
        /*0088*/ 	.word	0xffffffff


	//   ....[5]....
        /*008c*/ 	.word	0xffffffff


	//   ....[6]....
        /*0090*/ 	.word	0xffffffff


	//   ....[7]....
        /*0094*/ 	.word	0xffffffff


	//   ....[8]....
        /*0098*/ 	.word	0xffffffff


	//   ....[9]....
        /*009c*/ 	.word	0xffffffff


	//   ....[10]....
        /*00a0*/ 	.word	0xffffffff


	//   ....[11]....
        /*00a4*/ 	.word	0xffffffff


	//   ....[12]....
        /*00a8*/ 	.word	0xffffffff


	//----- nvinfo : EIATTR_COOP_GROUP_INSTR_OFFSETS
	.align		4
.L_41:
        /*00ac*/ 	.byte	0x04, 0x28
        /*00ae*/ 	.short	(.L_43 - .L_42)


	//   ....[0]....
.L_42:
        /*00b0*/ 	.word	0x00000090


	//   ....[1]....
        /*00b4*/ 	.word	0x000004a0


	//   ....[2]....
        /*00b8*/ 	.word	0x00000650


	//   ....[3]....
        /*00bc*/ 	.word	0x000007f0


	//   ....[4]....
        /*00c0*/ 	.word	0x000008f0


	//   ....[5]....
        /*00c4*/ 	.word	0x00000a60


	//   ....[6]....
        /*00c8*/ 	.word	0x00000c00


	//   ....[7]....
        /*00cc*/ 	.word	0x00001ca0


	//   ....[8]....
        /*00d0*/ 	.word	0x00002ba0


	//   ....[9]....
        /*00d4*/ 	.word	0x00002db0


	//   ....[10]....
        /*00d8*/ 	.word	0x00002de0


	//   ....[11]....
        /*00dc*/ 	.word	0x00003810


	//   ....[12]....
        /*00e0*/ 	.word	0x00003a40


	//----- nvinfo : EIATTR_VRC_CTA_INIT_COUNT
	.align		4
.L_43:
        /*00e4*/ 	.byte	0x02, 0x4a
        /*00e6*/ 	.byte	0x80
	.zero		1


	//----- nvinfo : EIATTR_SYSCALL_OFFSETS
	.align		4
        /*00e8*/ 	.byte	0x04, 0x46
        /*00ea*/ 	.short	(.L_45 - .L_44)


	//   ....[0]....
.L_44:
        /*00ec*/ 	.word	0x000053d0


	//   ....[1]....
        /*00f0*/ 	.word	0x000054c0


	//   ....[2]....
        /*00f4*/ 	.word	0x00005c80


	//   ....[3]....
        /*00f8*/ 	.word	0x00006900


	//   ....[4]....
        /*00fc*/ 	.word	0x00007550


	//   ....[5]....
        /*0100*/ 	.word	0x000081a0


	//----- nvinfo : EIATTR_MBARRIER_INSTR_OFFSETS
	.align		4
.L_45:
        /*0104*/ 	.byte	0x04, 0x39
        /*0106*/ 	.short	(.L_47 - .L_46)


	//   ....[0]....
.L_46:
        /*0108*/ 	.word	0x00000580
        /*010c*/ 	.word	0x000000ff
        /*0110*/ 	.word	0x00000000
        /*0114*/ 	.short	0x0100
        /*0116*/ 	.byte	0x05
	.zero		1


	//   ....[1]....
        /*0118*/ 	.word	0x00000590
        /*011c*/ 	.word	0x000000ff
        /*0120*/ 	.word	0x00000030
        /*0124*/ 	.short	0x0100
        /*0126*/ 	.byte	0x05
	.zero		1


	//   ....[2]....
        /*0128*/ 	.word	0x000005a0
        /*012c*/ 	.word	0x000000ff
        /*0130*/ 	.word	0x00000008
        /*0134*/ 	.short	0x0100
        /*0136*/ 	.byte	0x05
	.zero		1


	//   ....[3]....
        /*0138*/ 	.word	0x000005b0
        /*013c*/ 	.word	0x000000ff
        /*0140*/ 	.word	0x00000038
        /*0144*/ 	.short	0x0100
        /*0146*/ 	.byte	0x05
	.zero		1


	//   ....[4]....
        /*0148*/ 	.word	0x000005c0
        /*014c*/ 	.word	0x000000ff
        /*0150*/ 	.word	0x00000010
        /*0154*/ 	.short	0x0100
        /*0156*/ 	.byte	0x05
	.zero		1


	//   ....[5]....
        /*0158*/ 	.word	0x000005d0
        /*015c*/ 	.word	0x000000ff
        /*0160*/ 	.word	0x00000040
        /*0164*/ 	.short	0x0100
        /*0166*/ 	.byte	0x05
	.zero		1


	//   ....[6]....
        /*0168*/ 	.word	0x000005e0
        /*016c*/ 	.word	0x000000ff
        /*0170*/ 	.word	0x00000018
        /*0174*/ 	.short	0x0100
        /*0176*/ 	.byte	0x05
	.zero		1


	//   ....[7]....
        /*0178*/ 	.word	0x000005f0
        /*017c*/ 	.word	0x000000ff
        /*0180*/ 	.word	0x00000048
        /*0184*/ 	.short	0x0100
        /*0186*/ 	.byte	0x05
	.zero		1


	//   ....[8]....
        /*0188*/ 	.word	0x00000600
        /*018c*/ 	.word	0x000000ff
        /*0190*/ 	.word	0x00000020
        /*0194*/ 	.short	0x0100
        /*0196*/ 	.byte	0x05
	.zero		1


	//   ....[9]....
        /*0198*/ 	.word	0x00000610
        /*019c*/ 	.word	0x000000ff
        /*01a0*/ 	.word	0x00000050
        /*01a4*/ 	.short	0x0100
        /*01a6*/ 	.byte	0x05
	.zero		1


	//   ....[10]....
        /*01a8*/ 	.word	0x00000620
        /*01ac*/ 	.word	0x000000ff
        /*01b0*/ 	.word	0x00000028
        /*01b4*/ 	.short	0x0100
        /*01b6*/ 	.byte	0x05
	.zero		1


	//   ....[11]....
        /*01b8*/ 	.word	0x00000630
        /*01bc*/ 	.word	0x000000ff
        /*01c0*/ 	.word	0x00000058
        /*01c4*/ 	.short	0x0100
        /*01c6*/ 	.byte	0x05
	.zero		1


	//   ....[12]....
        /*01c8*/ 	.word	0x00000760
        /*01cc*/ 	.word	0x000000ff
        /*01d0*/ 	.word	0x00000060
        /*01d4*/ 	.short	0x0100
        /*01d6*/ 	.byte	0x07
	.zero		1


	//   ....[13]....
        /*01d8*/ 	.word	0x00000770
        /*01dc*/ 	.word	0x000000ff
        /*01e0*/ 	.word	0x00000080
        /*01e4*/ 	.short	0x0100
        /*01e6*/ 	.byte	0x07
	.zero		1


	//   ....[14]....
        /*01e8*/ 	.word	0x00000780
        /*01ec*/ 	.word	0x000000ff
        /*01f0*/ 	.word	0x00000068
        /*01f4*/ 	.short	0x0100
        /*01f6*/ 	.byte	0x07
	.zero		1


	//   ....[15]....
        /*01f8*/ 	.word	0x00000790
        /*01fc*/ 	.word	0x000000ff
        /*0200*/ 	.word	0x00000088
        /*0204*/ 	.short	0x0100
        /*0206*/ 	.byte	0x07
	.zero		1


	//   ....[16]....
        /*0208*/ 	.word	0x000007a0
        /*020c*/ 	.word	0x000000ff
        /*0210*/ 	.word	0x00000070
        /*0214*/ 	.short	0x0100
        /*0216*/ 	.byte	0x07
	.zero		1


	//   ....[17]....
        /*0218*/ 	.word	0x000007b0
        /*021c*/ 	.word	0x000000ff
        /*0220*/ 	.word	0x00000090
        /*0224*/ 	.short	0x0100
        /*0226*/ 	.byte	0x07
	.zero		1


	//   ....[18]....
        /*0228*/ 	.word	0x000007c0
        /*022c*/ 	.word	0x000000ff
        /*0230*/ 	.word	0x00000078
        /*0234*/ 	.short	0x0100
        /*0236*/ 	.byte	0x07
	.zero		1


	//   ....[19]....
        /*0238*/ 	.word	0x000007d0
        /*023c*/ 	.word	0x000000ff
        /*0240*/ 	.word	0x00000098
        /*0244*/ 	.short	0x0100
        /*0246*/ 	.byte	0x07
	.zero		1


	//   ....[20]....
        /*0248*/ 	.word	0x000008c0
        /*024c*/ 	.word	0x000000ff
        /*0250*/ 	.word	0x000000a0
        /*0254*/ 	.short	0x0100
        /*0256*/ 	.byte	0x05
	.zero		1


	//   ....[21]....
        /*0258*/ 	.word	0x000008d0
        /*025c*/ 	.word	0x000000ff
        /*0260*/ 	.word	0x000000a8
        /*0264*/ 	.short	0x0100
        /*0266*/ 	.byte	0x05
	.zero		1


	//   ....[22]....
        /*0268*/ 	.word	0x00000a10
        /*026c*/ 	.word	0x000000ff
        /*0270*/ 	.word	0x000000b0
        /*0274*/ 	.short	0x0100
        /*0276*/ 	.byte	0x05
	.zero		1


	//   ....[23]....
        /*0278*/ 	.word	0x00000a20
        /*027c*/ 	.word	0x000000ff
        /*0280*/ 	.word	0x000000c0
        /*0284*/ 	.short	0x0100
        /*0286*/ 	.byte	0x05
	.zero		1


	//   ....[24]....
        /*0288*/ 	.word	0x00000a30
        /*028c*/ 	.word	0x000000ff
        /*0290*/ 	.word	0x000000b8
        /*0294*/ 	.short	0x0100
        /*0296*/ 	.byte	0x05
	.zero		1


	//   ....[25]....
        /*0298*/ 	.word	0x00000a40
        /*029c*/ 	.word	0x000000ff
        /*02a0*/ 	.word	0x000000c8
        /*02a4*/ 	.short	0x0100
        /*02a6*/ 	.byte	0x05
	.zero		1


	//   ....[26]....
        /*02a8*/ 	.word	0x00000b70
        /*02ac*/ 	.word	0x000000ff
        /*02b0*/ 	.word	0x000000d0
        /*02b4*/ 	.short	0x0100
        /*02b6*/ 	.byte	0x07
	.zero		1


	//   ....[27]....
        /*02b8*/ 	.word	0x00000b80
        /*02bc*/ 	.word	0x000000ff
        /*02c0*/ 	.word	0x000000f0
        /*02c4*/ 	.short	0x0100
        /*02c6*/ 	.byte	0x07
	.zero		1


	//   ....[28]....
        /*02c8*/ 	.word	0x00000b90
        /*02cc*/ 	.word	0x000000ff
        /*02d0*/ 	.word	0x000000d8
        /*02d4*/ 	.short	0x0100
        /*02d6*/ 	.byte	0x07
	.zero		1


	//   ....[29]....
        /*02d8*/ 	.word	0x00000ba0
        /*02dc*/ 	.word	0x000000ff
        /*02e0*/ 	.word	0x000000f8
        /*02e4*/ 	.short	0x0100
        /*02e6*/ 	.byte	0x07
	.zero		1


	//   ....[30]....
        /*02e8*/ 	.word	0x00000bb0
        /*02ec*/ 	.word	0x000000ff
        /*02f0*/ 	.word	0x000000e0
        /*02f4*/ 	.short	0x0100
        /*02f6*/ 	.byte	0x07
	.zero		1


	//   ....[31]....
        /*02f8*/ 	.word	0x00000bc0
        /*02fc*/ 	.word	0x000000ff
        /*0300*/ 	.word	0x00000100
        /*0304*/ 	.short	0x0100
        /*0306*/ 	.byte	0x07
	.zero		1


	//   ....[32]....
        /*0308*/ 	.word	0x00000bd0
        /*030c*/ 	.word	0x000000ff
        /*0310*/ 	.word	0x000000e8
        /*0314*/ 	.short	0x0100
        /*0316*/ 	.byte	0x07
	.zero		1


	//   ....[33]....
        /*0318*/ 	.word	0x00000be0
        /*031c*/ 	.word	0x000000ff
        /*0320*/ 	.word	0x00000108
        /*0324*/ 	.short	0x0100
        /*0326*/ 	.byte	0x07
	.zero		1


	//   ....[34]....
        /*0328*/ 	.word	0x00000cd0
        /*032c*/ 	.word	0x000000ff
        /*0330*/ 	.word	0x00000110
        /*0334*/ 	.short	0x0100
        /*0336*/ 	.byte	0x05
	.zero		1


	//   ....[35]....
        /*0338*/ 	.word	0x00000ce0
        /*033c*/ 	.word	0x000000ff
        /*0340*/ 	.word	0x00000120
        /*0344*/ 	.short	0x0100
        /*0346*/ 	.byte	0x05
	.zero		1


	//   ....[36]....
        /*0348*/ 	.word	0x00000cf0
        /*034c*/ 	.word	0x000000ff
        /*0350*/ 	.word	0x00000118
        /*0354*/ 	.short	0x0100
        /*0356*/ 	.byte	0x05
	.zero		1


	//   ....[37]....
        /*0358*/ 	.word	0x00000d00
        /*035c*/ 	.word	0x000000ff
        /*0360*/ 	.word	0x00000128
        /*0364*/ 	.short	0x0100
        /*0366*/ 	.byte	0x05
	.zero		1


	//   ....[38]....
        /*0368*/ 	.word	0x000015b0
        /*036c*/ 	.word	0x00000002
        /*0370*/ 	.word	0x00000120
        /*0374*/ 	.short	0x010a
        /*0376*/ 	.byte	0xff
	.zero		1


	//   ....[39]....
        /*0378*/ 	.word	0x000015e0
        /*037c*/ 	.word	0x00000002
        /*0380*/ 	.word	0x00000110
        /*0384*/ 	.short	0x0101
        /*0386*/ 	.byte	0xff
	.zero		1


	//   ....[40]....
        /*0388*/ 	.word	0x000016b0
        /*038c*/ 	.word	0x000000ff
        /*0390*/ 	.word	0x00000030
        /*0394*/ 	.short	0x010a
        /*0396*/ 	.byte	0x08
	.zero		1


	//   ....[41]....
        /*0398*/ 	.word	0x00001750
        /*039c*/ 	.word	0x000000ff
        /*03a0*/ 	.word	0x00000030
        /*03a4*/ 	.short	0x010a
        /*03a6*/ 	.byte	0x21
	.zero		1


	//   ....[42]....
        /*03a8*/ 	.word	0x000018b0
        /*03ac*/ 	.word	0x000000ff
        /*03b0*/ 	.word	0x00000030
        /*03b4*/ 	.short	0x010a
        /*03b6*/ 	.byte	0x08
	.zero		1


	//   ....[43]....
        /*03b8*/ 	.word	0x000019c0
        /*03bc*/ 	.word	0x000000ff
        /*03c0*/ 	.word	0x000000a8
        /*03c4*/ 	.short	0x0101
        /*03c6*/ 	.byte	0x04
	.zero		1


	//   ....[44]....
        /*03c8*/ 	.word	0x000019d0
        /*03cc*/ 	.word	0x000000ff
        /*03d0*/ 	.word	0x00000030
        /*03d4*/ 	.short	0x010a
        /*03d6*/ 	.byte	0x08
	.zero		1


	//   ....[45]....
        /*03d8*/ 	.word	0x00001a50
        /*03dc*/ 	.word	0x000000ff
        /*03e0*/ 	.word	0x00000030
        /*03e4*/ 	.short	0x010a
        /*03e6*/ 	.byte	0x11
	.zero		1


	//   ....[46]....
        /*03e8*/ 	.word	0x00001bb0
        /*03ec*/ 	.word	0x000000ff
        /*03f0*/ 	.word	0x00000030
        /*03f4*/ 	.short	0x010a
        /*03f6*/ 	.byte	0x08
	.zero		1


	//   ....[47]....
        /*03f8*/ 	.word	0x00001cd0
        /*03fc*/ 	.word	0x00000002
        /*0400*/ 	.word	0x000000b0
        /*0404*/ 	.short	0x010a
        /*0406*/ 	.byte	0xff
	.zero		1


	//   ....[48]....
        /*0408*/ 	.word	0x00001d90
        /*040c*/ 	.word	0x00000002
        /*0410*/ 	.word	0x00000000
        /*0414*/ 	.short	0x0101
        /*0416*/ 	.byte	0xff
	.zero		1


	//   ....[49]....
        /*0418*/ 	.word	0x000022f0
        /*041c*/ 	.word	0x000000ff
        /*0420*/ 	.word	0x00000000
        /*0424*/ 	.short	0x010a
        /*0426*/ 	.byte	0x05
	.zero		1


	//   ....[50]....
        /*0428*/ 	.word	0x00002380
        /*042c*/ 	.word	0x000000ff
        /*0430*/ 	.word	0x00000000
        /*0434*/ 	.short	0x010a
        /*0436*/ 	.byte	0x05
	.zero		1


	//   ....[51]....
        /*0438*/ 	.word	0x00002410
        /*043c*/ 	.word	0x000000ff
        /*0440*/ 	.word	0x00000000
        /*0444*/ 	.short	0x010a
        /*0446*/ 	.byte	0x05
	.zero		1


	//   ....[52]....
        /*0448*/ 	.word	0x000024a0
        /*044c*/ 	.word	0x000000ff
        /*0450*/ 	.word	0x00000000
        /*0454*/ 	.short	0x010a
        /*0456*/ 	.byte	0x05
	.zero		1


	//   ....[53]....
        /*0458*/ 	.word	0x00002530
        /*045c*/ 	.word	0x000000ff
        /*0460*/ 	.word	0x00000000
        /*0464*/ 	.short	0x010a
        /*0466*/ 	.byte	0x05
	.zero		1


	//   ....[54]....
        /*0468*/ 	.word	0x000025d0
        /*046c*/ 	.word	0x00000000
        /*0470*/ 	.word	0x00000000
        /*0474*/ 	.short	0x010a
        /*0476*/ 	.byte	0xff
	.zero		1


	//   ....[55]....
        /*0478*/ 	.word	0x000026f0
        /*047c*/ 	.word	0x00000000
        /*0480*/ 	.word	0x00000110
        /*0484*/ 	.short	0x010a
        /*0486*/ 	.byte	0xff
	.zero		1


	//   ....[56]....
        /*0488*/ 	.word	0x00002760
        /*048c*/ 	.word	0x00000000
        /*0490*/ 	.word	0x00000000
        /*0494*/ 	.short	0x0101
        /*0496*/ 	.byte	0xff
	.zero		1


	//   ....[57]....
        /*0498*/ 	.word	0x00002780
        /*049c*/ 	.word	0x000000ff
        /*04a0*/ 	.word	0x000000c0
        /*04a4*/ 	.short	0x010a
        /*04a6*/ 	.byte	0x05
	.zero		1


	//   ....[58]....
        /*04a8*/ 	.word	0x000028a0
        /*04ac*/ 	.word	0x00000000
        /*04b0*/ 	.word	0x000000b0
        /*04b4*/ 	.short	0x010a
        /*04b6*/ 	.byte	0xff
	.zero		1


	//   ....[59]....
        /*04b8*/ 	.word	0x000029a0
        /*04bc*/ 	.word	0x00000000
        /*04c0*/ 	.word	0x00000000
        /*04c4*/ 	.short	0x0101
        /*04c6*/ 	.byte	0xff
	.zero		1


	//   ....[60]....
        /*04c8*/ 	.word	0x00002a30
        /*04cc*/ 	.word	0x000000ff
        /*04d0*/ 	.word	0x000000c0
        /*04d4*/ 	.short	0x0106
        /*04d6*/ 	.byte	0x05
	.zero		1


	//   ....[61]....
        /*04d8*/ 	.word	0x00002a50
        /*04dc*/ 	.word	0x000000ff
        /*04e0*/ 	.word	0x000000c0
        /*04e4*/ 	.short	0x010a
        /*04e6*/ 	.byte	0x05
	.zero		1


	//   ....[62]....
        /*04e8*/ 	.word	0x00002ae0
        /*04ec*/ 	.word	0x000000ff
        /*04f0*/ 	.word	0x000000c0
        /*04f4*/ 	.short	0x0106
        /*04f6*/ 	.byte	0x04
	.zero		1


	//   ....[63]....
        /*04f8*/ 	.word	0x00002b20
        /*04fc*/ 	.word	0x00000000
        /*0500*/ 	.word	0x000000c0
        /*0504*/ 	.short	0x010a
        /*0506*/ 	.byte	0xff
	.zero		1


	//   ....[64]....
        /*0508*/ 	.word	0x00003060
        /*050c*/ 	.word	0x00000000
        /*0510*/ 	.word	0x000000b0
        /*0514*/ 	.short	0x010a
        /*0516*/ 	.byte	0xff
	.zero		1


	//   ....[65]....
        /*0518*/ 	.word	0x00003170
        /*051c*/ 	.word	0x00000003
        /*0520*/ 	.word	0x00000000
        /*0524*/ 	.short	0x0101
        /*0526*/ 	.byte	0xff
	.zero		1


	//   ....[66]....
        /*0528*/ 	.word	0x00003180
        /*052c*/ 	.word	0x000000ff
        /*0530*/ 	.word	0x00000000
        /*0534*/ 	.short	0x010a
        /*0536*/ 	.byte	0x06
	.zero		1


	//   ....[67]....
        /*0538*/ 	.word	0x000031a0
        /*053c*/ 	.word	0x000000ff
        /*0540*/ 	.word	0x000000f0
        /*0544*/ 	.short	0x010a
        /*0546*/ 	.byte	0x07
	.zero		1


	//   ....[68]....
        /*0548*/ 	.word	0x00003270
        /*054c*/ 	.word	0x000000ff
        /*0550*/ 	.word	0x00000000
        /*0554*/ 	.short	0x010a
        /*0556*/ 	.byte	0x06
	.zero		1


	//   ....[69]....
        /*0558*/ 	.word	0x000033a0
        /*055c*/ 	.word	0x000000ff
        /*0560*/ 	.word	0x00000000
        /*0564*/ 	.short	0x010a
        /*0566*/ 	.byte	0x1a
	.zero		1


	//   ....[70]....
        /*0568*/ 	.word	0x00003640
        /*056c*/ 	.word	0x000000ff
        /*0570*/ 	.word	0x00000000
        /*0574*/ 	.short	0x010a
        /*0576*/ 	.byte	0x06
	.zero		1


	//   ....[71]....
        /*0578*/ 	.word	0x000036d0
        /*057c*/ 	.word	0x000000ff
        /*0580*/ 	.word	0x00000000
        /*0584*/ 	.short	0x010a
        /*0586*/ 	.byte	0x06
	.zero		1


	//   ....[72]....
        /*0588*/ 	.word	0x00003760
        /*058c*/ 	.word	0x000000ff
        /*0590*/ 	.word	0x00000000
        /*0594*/ 	.short	0x010a
        /*0596*/ 	.byte	0x06
	.zero		1


	//   ....[73]....
        /*0598*/ 	.word	0x000037f0
        /*059c*/ 	.word	0x000000ff
        /*05a0*/ 	.word	0x00000000
        /*05a4*/ 	.short	0x010a
        /*05a6*/ 	.byte	0x07
	.zero		1


	//   ....[74]....
        /*05a8*/ 	.word	0x00003c70
        /*05ac*/ 	.word	0x00000000
        /*05b0*/ 	.word	0x000000b0
        /*05b4*/ 	.short	0x010a
        /*05b6*/ 	.byte	0xff
	.zero		1


	//   ....[75]....
        /*05b8*/ 	.word	0x00003d30
        /*05bc*/ 	.word	0x00000000
        /*05c0*/ 	.word	0x00000000
        /*05c4*/ 	.short	0x0101
        /*05c6*/ 	.byte	0xff
	.zero		1


	//   ....[76]....
        /*05c8*/ 	.word	0x00004050
        /*05cc*/ 	.word	0x000000ff
        /*05d0*/ 	.word	0x000000a8
        /*05d4*/ 	.short	0x010a
        /*05d6*/ 	.byte	0x07
	.zero		1


	//   ....[77]....
        /*05d8*/ 	.word	0x00004240
        /*05dc*/ 	.word	0x000000ff
        /*05e0*/ 	.word	0x00000080
        /*05e4*/ 	.short	0x010a
        /*05e6*/ 	.byte	0x07
	.zero		1


	//   ....[78]....
        /*05e8*/ 	.word	0x000043b0
        /*05ec*/ 	.word	0x000000ff
        /*05f0*/ 	.word	0x00000060
        /*05f4*/ 	.short	0x010b
        /*05f6*/ 	.byte	0x07
	.zero		1


	//   ....[79]....
        /*05f8*/ 	.word	0x000043c0
        /*05fc*/ 	.word	0x000000ff
        /*0600*/ 	.word	0x00000000
        /*0604*/ 	.short	0x0101
        /*0606*/ 	.byte	0x08
	.zero		1


	//   ....[80]....
        /*0608*/ 	.word	0x000043d0
        /*060c*/ 	.word	0x000000ff
        /*0610*/ 	.word	0x00000088
        /*0614*/ 	.short	0x010a
        /*0616*/ 	.byte	0x07
	.zero		1


	//   ....[81]....
        /*0618*/ 	.word	0x00004520
        /*061c*/ 	.word	0x000000ff
        /*0620*/ 	.word	0x00000068
        /*0624*/ 	.short	0x010b
        /*0626*/ 	.byte	0x07
	.zero		1


	//   ....[82]....
        /*0628*/ 	.word	0x00004530
        /*062c*/ 	.word	0x000000ff
        /*0630*/ 	.word	0x00000000
        /*0634*/ 	.short	0x0101
        /*0636*/ 	.byte	0x08
	.zero		1


	//   ....[83]....
        /*0638*/ 	.word	0x00004540
        /*063c*/ 	.word	0x000000ff
        /*0640*/ 	.word	0x00000090
        /*0644*/ 	.short	0x010a
        /*0646*/ 	.byte	0x07
	.zero		1


	//   ....[84]....
        /*0648*/ 	.word	0x000046c0
        /*064c*/ 	.word	0x000000ff
        /*0650*/ 	.word	0x00000070
        /*0654*/ 	.short	0x010b
        /*0656*/ 	.byte	0x07
	.zero		1


	//   ....[85]....
        /*0658*/ 	.word	0x00004700
        /*065c*/ 	.word	0x000000ff
        /*0660*/ 	.word	0x00000000
        /*0664*/ 	.short	0x0101
        /*0666*/ 	.byte	0x08
	.zero		1


	//   ....[86]....
        /*0668*/ 	.word	0x00004740
        /*066c*/ 	.word	0x000000ff
        /*0670*/ 	.word	0x00000098
        /*0674*/ 	.short	0x010a
        /*0676*/ 	.byte	0x07
	.zero		1


	//   ....[87]....
        /*0678*/ 	.word	0x00004980
        /*067c*/ 	.word	0x000000ff
        /*0680*/ 	.word	0x00000078
        /*0684*/ 	.short	0x010b
        /*0686*/ 	.byte	0x07
	.zero		1


	//   ....[88]....
        /*0688*/ 	.word	0x000049a0
        /*068c*/ 	.word	0x000000ff
        /*0690*/ 	.word	0x00000000
        /*0694*/ 	.short	0x0101
        /*0696*/ 	.byte	0x0d
	.zero		1


	//   ....[89]....
        /*0698*/ 	.word	0x000049d0
        /*069c*/ 	.word	0x000000ff
        /*06a0*/ 	.word	0x00000080
        /*06a4*/ 	.short	0x010a
        /*06a6*/ 	.byte	0x07
	.zero		1


	//   ....[90]....
        /*06a8*/ 	.word	0x000049f0
        /*06ac*/ 	.word	0x000000ff
        /*06b0*/ 	.word	0x00000088
        /*06b4*/ 	.short	0x010a
        /*06b6*/ 	.byte	0x07
	.zero		1


	//   ....[91]....
        /*06b8*/ 	.word	0x00004a10
        /*06bc*/ 	.word	0x000000ff
        /*06c0*/ 	.word	0x00000090
        /*06c4*/ 	.short	0x010a
        /*06c6*/ 	.byte	0x07
	.zero		1


	//   ....[92]....
        /*06c8*/ 	.word	0x00004a50
        /*06cc*/ 	.word	0x00000000
        /*06d0*/ 	.word	0x00000098
        /*06d4*/ 	.short	0x010a
        /*06d6*/ 	.byte	0xff
	.zero		1


	//   ....[93]....
        /*06d8*/ 	.word	0x00004d90
        /*06dc*/ 	.word	0x00000000
        /*06e0*/ 	.word	0x000000b0
        /*06e4*/ 	.short	0x010a
        /*06e6*/ 	.byte	0xff
	.zero		1


	//   ....[94]....
        /*06e8*/ 	.word	0x00004ea0
        /*06ec*/ 	.word	0x00000000
        /*06f0*/ 	.word	0x00000000
        /*06f4*/ 	.short	0x0101
        /*06f6*/ 	.byte	0xff
	.zero		1


	//   ....[95]....
        /*06f8*/ 	.word	0x00005810
        /*06fc*/ 	.word	0x000000ff
        /*0700*/ 	.word	0x00000060
        /*0704*/ 	.short	0x010a
        /*0706*/ 	.byte	0x2e
	.zero		1


	//   ....[96]....
        /*0708*/ 	.word	0x00005970
        /*070c*/ 	.word	0x00000040
        /*0710*/ 	.word	0x000000d0
        /*0714*/ 	.short	0x010a
        /*0716*/ 	.byte	0xff
	.zero		1


	//   ....[97]....
        /*0718*/ 	.word	0x00005a70
        /*071c*/ 	.word	0x000000ff
        /*0720*/ 	.word	0x00000060
        /*0724*/ 	.short	0x010a
        /*0726*/ 	.byte	0x2e
	.zero		1


	//   ....[98]....
        /*0728*/ 	.word	0x00005b60
        /*072c*/ 	.word	0x00000040
        /*0730*/ 	.word	0x000000d0
        /*0734*/ 	.short	0x010a
        /*0736*/ 	.byte	0xff
	.zero		1


	//   ....[99]....
        /*0738*/ 	.word	0x00006630
        /*073c*/ 	.word	0x00000000
        /*0740*/ 	.word	0x00000000
        /*0744*/ 	.short	0x0101
        /*0746*/ 	.byte	0xff
	.zero		1


	//   ....[100]....
        /*0748*/ 	.word	0x00006640
        /*074c*/ 	.word	0x00000002
        /*0750*/ 	.word	0x00000060
        /*0754*/ 	.short	0x010a
        /*0756*/ 	.byte	0xff
	.zero		1


	//   ....[101]....
        /*0758*/ 	.word	0x00006720
        /*075c*/ 	.word	0x00000002
        /*0760*/ 	.word	0x00000060
        /*0764*/ 	.short	0x010a
        /*0766*/ 	.byte	0xff
	.zero		1


	//   ....[102]....
        /*0768*/ 	.word	0x00007280
        /*076c*/ 	.word	0x00000048
        /*0770*/ 	.word	0x00000000
        /*0774*/ 	.short	0x0101
        /*0776*/ 	.byte	0xff
	.zero		1


	//   ....[103]....
        /*0778*/ 	.word	0x000072a0
        /*077c*/ 	.word	0x00000000
        /*0780*/ 	.word	0x00000060
        /*0784*/ 	.short	0x010a
        /*0786*/ 	.byte	0xff
	.zero		1


	//   ....[104]....
        /*0788*/ 	.word	0x00007370
        /*078c*/ 	.word	0x00000000
        /*0790*/ 	.word	0x00000060
        /*0794*/ 	.short	0x010a
        /*0796*/ 	.byte	0xff
	.zero		1


	//   ....[105]....
        /*0798*/ 	.word	0x00007ed0
        /*079c*/ 	.word	0x00000048
        /*07a0*/ 	.word	0x00000000
        /*07a4*/ 	.short	0x0101
        /*07a6*/ 	.byte	0xff
	.zero		1


	//   ....[106]....
        /*07a8*/ 	.word	0x00007ef0
        /*07ac*/ 	.word	0x00000000
        /*07b0*/ 	.word	0x00000060
        /*07b4*/ 	.short	0x010a
        /*07b6*/ 	.byte	0xff
	.zero		1


	//   ....[107]....
        /*07b8*/ 	.word	0x00007fc0
        /*07bc*/ 	.word	0x00000000
        /*07c0*/ 	.word	0x00000060
        /*07c4*/ 	.short	0x010a
        /*07c6*/ 	.byte	0xff
	.zero		1


	//   ....[108]....
        /*07c8*/ 	.word	0x00008320
        /*07cc*/ 	.word	0x000000ff
        /*07d0*/ 	.word	0x00000000
        /*07d4*/ 	.short	0x0101
        /*07d6*/ 	.byte	0x05
	.zero		1


	//   ....[109]....
        /*07d8*/ 	.word	0x00008b80
        /*07dc*/ 	.word	0x00000000
        /*07e0*/ 	.word	0x00000000
        /*07e4*/ 	.short	0x0101
        /*07e6*/ 	.byte	0xff
	.zero		1


	//   ....[110]....
        /*07e8*/ 	.word	0x00008df0
        /*07ec*/ 	.word	0x000000ff
        /*07f0*/ 	.word	0x00000000
        /*07f4*/ 	.short	0x0101
        /*07f6*/ 	.byte	0x04
	.zero		1


	//   ....[111]....
        /*07f8*/ 	.word	0x00008e10
        /*07fc*/ 	.word	0x00000002
        /*0800*/ 	.word	0x00000120
        /*0804*/ 	.short	0x010a
        /*0806*/ 	.byte	0xff
	.zero		1


	//   ....[112]....
        /*0808*/ 	.word	0x00008e70
        /*080c*/ 	.word	0x00000002
        /*0810*/ 	.word	0x00000030
        /*0814*/ 	.short	0x010a
        /*0816*/ 	.byte	0xff
	.zero		1


	//   ....[113]....
        /*0818*/ 	.word	0x00008ed0
        /*081c*/ 	.word	0x00000002
        /*0820*/ 	.word	0x00000030
        /*0824*/ 	.short	0x010a
        /*0826*/ 	.byte	0xff
	.zero		1


	//   ....[114]....
        /*0828*/ 	.word	0x00008f20
        /*082c*/ 	.word	0x00000002
        /*0830*/ 	.word	0x000000b0
        /*0834*/ 	.short	0x010a
        /*0836*/ 	.byte	0xff
	.zero		1


	//   ....[115]....
        /*0838*/ 	.word	0x00008f80
        /*083c*/ 	.word	0x00000000
        /*0840*/ 	.word	0x00000000
        /*0844*/ 	.short	0x010a
        /*0846*/ 	.byte	0xff
	.zero		1


	//   ....[116]....
        /*0848*/ 	.word	0x00008fe0
        /*084c*/ 	.word	0x00000000
        /*0850*/ 	.word	0x00000000
        /*0854*/ 	.short	0x010a
        /*0856*/ 	.byte	0xff
	.zero		1


	//   ....[117]....
        /*0858*/ 	.word	0x00009040
        /*085c*/ 	.word	0x00000000
        /*0860*/ 	.word	0x00000000
        /*0864*/ 	.short	0x010a
        /*0866*/ 	.byte	0xff
	.zero		1


	//   ....[118]....
        /*0868*/ 	.word	0x000090a0
        /*086c*/ 	.word	0x00000000
        /*0870*/ 	.word	0x00000000
        /*0874*/ 	.short	0x010a
        /*0876*/ 	.byte	0xff
	.zero		1


	//   ....[119]....
        /*0878*/ 	.word	0x00009100
        /*087c*/ 	.word	0x00000000
        /*0880*/ 	.word	0x00000000
        /*0884*/ 	.short	0x010a
        /*0886*/ 	.byte	0xff
	.zero		1


	//   ....[120]....
        /*0888*/ 	.word	0x00009150
        /*088c*/ 	.word	0x00000000
        /*0890*/ 	.word	0x00000110
        /*0894*/ 	.short	0x010a
        /*0896*/ 	.byte	0xff
	.zero		1


	//   ....[121]....
        /*0898*/ 	.word	0x000091b0
        /*089c*/ 	.word	0x00000000
        /*08a0*/ 	.word	0x000000c0
        /*08a4*/ 	.short	0x010a
        /*08a6*/ 	.byte	0xff
	.zero		1


	//   ....[122]....
        /*08a8*/ 	.word	0x00009200
        /*08ac*/ 	.word	0x00000000
        /*08b0*/ 	.word	0x000000b0
        /*08b4*/ 	.short	0x010a
        /*08b6*/ 	.byte	0xff
	.zero		1


	//   ....[123]....
        /*08b8*/ 	.word	0x00009260
        /*08bc*/ 	.word	0x00000000
        /*08c0*/ 	.word	0x000000c0
        /*08c4*/ 	.short	0x010a
        /*08c6*/ 	.byte	0xff
	.zero		1


	//   ....[124]....
        /*08c8*/ 	.word	0x000092b0
        /*08cc*/ 	.word	0x00000000
        /*08d0*/ 	.word	0x000000b0
        /*08d4*/ 	.short	0x010a
        /*08d6*/ 	.byte	0xff
	.zero		1


	//   ....[125]....
        /*08d8*/ 	.word	0x00009310
        /*08dc*/ 	.word	0x00000002
        /*08e0*/ 	.word	0x000000f0
        /*08e4*/ 	.short	0x010a
        /*08e6*/ 	.byte	0xff
	.zero		1


	//   ....[126]....
        /*08e8*/ 	.word	0x00009370
        /*08ec*/ 	.word	0x00000000
        /*08f0*/ 	.word	0x00000000
        /*08f4*/ 	.short	0x010a
        /*08f6*/ 	.byte	0xff
	.zero		1


	//   ....[127]....
        /*08f8*/ 	.word	0x000093d0
        /*08fc*/ 	.word	0x00000000
        /*0900*/ 	.word	0x00000000
        /*0904*/ 	.short	0x010a
        /*0906*/ 	.byte	0xff
	.zero		1


	//   ....[128]....
        /*0908*/ 	.word	0x00009430
        /*090c*/ 	.word	0x00000000
        /*0910*/ 	.word	0x00000000
        /*0914*/ 	.short	0x010a
        /*0916*/ 	.byte	0xff
	.zero		1


	//   ....[129]....
        /*0918*/ 	.word	0x00009490
        /*091c*/ 	.word	0x00000000
        /*0920*/ 	.word	0x00000000
        /*0924*/ 	.short	0x010a
        /*0926*/ 	.byte	0xff
	.zero		1


	//   ....[130]....
        /*0928*/ 	.word	0x000094f0
        /*092c*/ 	.word	0x00000000
        /*0930*/ 	.word	0x00000000
        /*0934*/ 	.short	0x010a
        /*0936*/ 	.byte	0xff
	.zero		1


	//   ....[131]....
        /*0938*/ 	.word	0x00009540
        /*093c*/ 	.word	0x00000000
        /*0940*/ 	.word	0x000000b0
        /*0944*/ 	.short	0x010a
        /*0946*/ 	.byte	0xff
	.zero		1


	//   ....[132]....
        /*0948*/ 	.word	0x000095a0
        /*094c*/ 	.word	0x00000000
        /*0950*/ 	.word	0x000000a8
        /*0954*/ 	.short	0x010a
        /*0956*/ 	.byte	0xff
	.zero		1


	//   ....[133]....
        /*0958*/ 	.word	0x00009600
        /*095c*/ 	.word	0x00000000
        /*0960*/ 	.word	0x00000080
        /*0964*/ 	.short	0x010a
        /*0966*/ 	.byte	0xff
	.zero		1


	//   ....[134]....
        /*0968*/ 	.word	0x00009660
        /*096c*/ 	.word	0x00000000
        /*0970*/ 	.word	0x00000088
        /*0974*/ 	.short	0x010a
        /*0976*/ 	.byte	0xff
	.zero		1


	//   ....[135]....
        /*0978*/ 	.word	0x000096c0
        /*097c*/ 	.word	0x00000000
        /*0980*/ 	.word	0x00000090
        /*0984*/ 	.short	0x010a
        /*0986*/ 	.byte	0xff
	.zero		1


	//   ....[136]....
        /*0988*/ 	.word	0x00009720
        /*098c*/ 	.word	0x00000000
        /*0990*/ 	.word	0x00000098
        /*0994*/ 	.short	0x010a
        /*0996*/ 	.byte	0xff
	.zero		1


	//   ....[137]....
        /*0998*/ 	.word	0x00009780
        /*099c*/ 	.word	0x00000000
        /*09a0*/ 	.word	0x00000080
        /*09a4*/ 	.short	0x010a
        /*09a6*/ 	.byte	0xff
	.zero		1


	//   ....[138]....
        /*09a8*/ 	.word	0x000097e0
        /*09ac*/ 	.word	0x00000000
        /*09b0*/ 	.word	0x00000088
        /*09b4*/ 	.short	0x010a
        /*09b6*/ 	.byte	0xff
	.zero		1


	//   ....[139]....
        /*09b8*/ 	.word	0x00009840
        /*09bc*/ 	.word	0x00000000
        /*09c0*/ 	.word	0x00000090
        /*09c4*/ 	.short	0x010a
        /*09c6*/ 	.byte	0xff
	.zero		1


	//   ....[140]....
        /*09c8*/ 	.word	0x00009890
        /*09cc*/ 	.word	0x00000000
        /*09d0*/ 	.word	0x000000b0
        /*09d4*/ 	.short	0x010a
        /*09d6*/ 	.byte	0xff
	.zero		1


	//   ....[141]....
        /*09d8*/ 	.word	0x000098f0
        /*09dc*/ 	.word	0x00000002
        /*09e0*/ 	.word	0x00000060
        /*09e4*/ 	.short	0x010a
        /*09e6*/ 	.byte	0xff
	.zero		1


	//   ....[142]....
        /*09e8*/ 	.word	0x00009940
        /*09ec*/ 	.word	0x00000040
        /*09f0*/ 	.word	0x000000d0
        /*09f4*/ 	.short	0x010a
        /*09f6*/ 	.byte	0xff
	.zero		1


	//   ....[143]....
        /*09f8*/ 	.word	0x00009990
        /*09fc*/ 	.word	0x00000002
        /*0a00*/ 	.word	0x00000060
        /*0a04*/ 	.short	0x010a
        /*0a06*/ 	.byte	0xff
	.zero		1


	//   ....[144]....
        /*0a08*/ 	.word	0x000099e0
        /*0a0c*/ 	.word	0x00000000
        /*0a10*/ 	.word	0x00000060
        /*0a14*/ 	.short	0x010a
        /*0a16*/ 	.byte	0xff
	.zero		1


	//   ....[145]....
        /*0a18*/ 	.word	0x00009a30
        /*0a1c*/ 	.word	0x00000000
        /*0a20*/ 	.word	0x00000060
        /*0a24*/ 	.short	0x010a
        /*0a26*/ 	.byte	0xff
	.zero		1


	//----- nvinfo : EIATTR_NUM_MBARRIERS
	.align		4
.L_47:
        /*0a28*/ 	.byte	0x03, 0x38
        /*0a2a*/ 	.short	0x0026


	//----- nvinfo : EIATTR_EXIT_INSTR_OFFSETS
	.align		4
        /*0a2c*/ 	.byte	0x04, 0x1c
        /*0a2e*/ 	.short	(.L_49 - .L_48)


	//   ....[0]....
.L_48:
        /*0a30*/ 	.word	0x00002600


	//   ....[1]....
        /*0a34*/ 	.word	0x00002af0


	//   ....[2]....
        /*0a38*/ 	.word	0x00002b50


	//   ....[3]....
        /*0a3c*/ 	.word	0x00003a50


	//   ....[4]....
        /*0a40*/ 	.word	0x00004a80


	//   ....[5]....
        /*0a44*/ 	.word	0x00004ac0


	//   ....[6]....
        /*0a48*/ 	.word	0x00008ce0


	//   ....[7]....
        /*0a4c*/ 	.word	0x00008d60


	//   ....[8]....
        /*0a50*/ 	.word	0x00008d90


	//   ....[9]....
        /*0a54*/ 	.word	0x00008e00


	//----- nvinfo : EIATTR_MAX_THREADS
	.align		4
.L_49:
        /*0a58*/ 	.byte	0x04, 0x05
        /*0a5a*/ 	.short	(.L_51 - .L_50)
.L_50:
        /*0a5c*/ 	.word	0x00000100
        /*0a60*/ 	.word	0x00000001
        /*0a64*/ 	.word	0x00000001


	//----- nvinfo : EIATTR_CRS_STACK_SIZE
	.align		4
.L_51:
        /*0a68*/ 	.byte	0x04, 0x1e
        /*0a6a*/ 	.short	(.L_53 - .L_52)
.L_52:
        /*0a6c*/ 	.word	0x00000000


	//----- nvinfo : EIATTR_CBANK_PARAM_SIZE
	.align		4
.L_53:
        /*0a70*/ 	.byte	0x03, 0x19
        /*0a72*/ 	.short	0x0800


	//----- nvinfo : EIATTR_PARAM_CBANK
	.align		4
        /*0a74*/ 	.byte	0x04, 0x0a
        /*0a76*/ 	.short	(.L_55 - .L_54)
	.align		4
.L_54:
        /*0a78*/ 	.word	index@(.nv.constant0._ZN7cutlass13device_kernelINS_4gemm6kernel13GemmUniversalIN4cute5tupleIJiiiiEEENS1_10collective13CollectiveMmaINS1_35MainloopSm100TmaUmmaWarpSpecializedILi6ELi2ELi4ENS5_IJNS4_1CILi1EEESB_SB_EEEEENS5_IJNSA_ILi128EEESE_NSA_ILi64EEEEEENS_10bfloat16_tENS5_IJlSB_lEEESH_SI_NS4_8TiledMMAINS4_8MMA_AtomIJNS4_20SM100_MMA_F16BF16_SSISH_SH_fLi128ELi128ELNS4_4UMMA5MajorE0ELSN_0ELNSM_7ScaleInE0ELSO_0EEEEEENS4_6LayoutISC_NS5_IJNSA_ILi0EEESS_SS_EEEEENS5_IJNS4_10UnderscoreESV_SV_EEEEENS4_13SM90_TMA_LOADENS4_14ComposedLayoutINS4_7SwizzleILi3ELi4ELi3EEENS4_18smem_ptr_flag_bitsILi16EEENSR_INS5_IJNSA_ILi8EEESF_EEENS5_IJSF_SB_EEEEEEEvNS4_8identityESY_S18_vS19_EENS_8epilogue10collective18CollectiveEpilogueINS1B_23Sm100TmaWarpSpecializedILi4ELi2ELi32ELb1ELb0EEEJSG_NS5_IJNSR_ISE_SB_EENSR_INSA_ILi32EEESB_EEEEESH_SI_SH_SI_NS1B_6fusion15FusionCallbacksIS1F_NS1K_13LinCombEltActINS1B_6thread4ReLuESH_fSH_fLNS_15FloatRoundStyleE2EEESG_S1J_JEEENS4_5SM1004TMEM4LOAD26SM100_TMEM_LOAD_32dp32b32xESY_NSZ_INS10_ILi2ELi4ELi3EEES13_NSR_INS5_IJS14_S1H_EEENS5_IJS1H_SB_EEEEEEENS4_39AutoVectorizingCopyWithAssumedAlignmentILi128EEENS4_14SM90_TMA_STOREES20_S22_S22_EEEvvEEEEvNT_6ParamsE)
        /*0a7c*/ 	.short	0x0380
        /*0a7e*/ 	.short	0x0800


	//----- nvinfo : EIATTR_SW_WAR
	.align		4
.L_55:
        /*0a80*/ 	.byte	0x04, 0x36
        /*0a82*/ 	.short	(.L_57 - .L_56)
.L_56:
        /*0a84*/ 	.word	0x00000008
.L_57:


//--------------------- .nv.callgraph             --------------------------
	.section	.nv.callgraph,"",@"SHT_CUDA_CALLGRAPH"
	.align	4
	.sectionentsize	8
	.align		4
        /*0000*/ 	.word	0x00000000
	.align		4
        /*0004*/ 	.word	0xffffffff
	.align		4
        /*0008*/ 	.word	index@(_ZN7cutlass13device_kernelINS_4gemm6kernel13GemmUniversalIN4cute5tupleIJiiiiEEENS1_10collective13CollectiveMmaINS1_35MainloopSm100TmaUmmaWarpSpecializedILi6ELi2ELi4ENS5_IJNS4_1CILi1EEESB_SB_EEEEENS5_IJNSA_ILi128EEESE_NSA_ILi64EEEEEENS_10bfloat16_tENS5_IJlSB_lEEESH_SI_NS4_8TiledMMAINS4_8MMA_AtomIJNS4_20SM100_MMA_F16BF16_SSISH_SH_fLi128ELi128ELNS4_4UMMA5MajorE0ELSN_0ELNSM_7ScaleInE0ELSO_0EEEEEENS4_6LayoutISC_NS5_IJNSA_ILi0EEESS_SS_EEEEENS5_IJNS4_10UnderscoreESV_SV_EEEEENS4_13SM90_TMA_LOADENS4_14ComposedLayoutINS4_7SwizzleILi3ELi4ELi3EEENS4_18smem_ptr_flag_bitsILi16EEENSR_INS5_IJNSA_ILi8EEESF_EEENS5_IJSF_SB_EEEEEEEvNS4_8identityESY_S18_vS19_EENS_8epilogue10collective18CollectiveEpilogueINS1B_23Sm100TmaWarpSpecializedILi4ELi2ELi32ELb1ELb0EEEJSG_NS5_IJNSR_ISE_SB_EENSR_INSA_ILi32EEESB_EEEEESH_SI_SH_SI_NS1B_6fusion15FusionCallbacksIS1F_NS1K_13LinCombEltActINS1B_6thread4ReLuESH_fSH_fLNS_15FloatRoundStyleE2EEESG_S1J_JEEENS4_5SM1004TMEM4LOAD26SM100_TMEM_LOAD_32dp32b32xESY_NSZ_INS10_ILi2ELi4ELi3EEES13_NSR_INS5_IJS14_S1H_EEENS5_IJS1H_SB_EEEEEEENS4_39AutoVectorizingCopyWithAssumedAlignmentILi128EEENS4_14SM90_TMA_STOREES20_S22_S22_EEEvvEEEEvNT_6ParamsE)
	.align		4
        /*000c*/ 	.word	index@(__assertfail)
	.align		4
        /*0010*/ 	.word	0x00000000
	.align		4
        /*0014*/ 	.word	0xfffffffe
	.align		4
        /*0018*/ 	.word	0x00000000
	.align		4
        /*001c*/ 	.word	0xfffffffd
	.align		4
        /*0020*/ 	.word	0x00000000
	.align		4
        /*0024*/ 	.word	0xfffffffc


//--------------------- .nv.constant4             --------------------------
	.section	.nv.constant4,"a",@progbits
	.align	8
	.align		8
.nv.constant4:
        /*0000*/ 	.dword	__assertfail
	.align		8
        /*0008*/ 	.dword	__unnamed_1
	.align		8
        /*0010*/ 	.dword	__unnamed_2
	.align		8
        /*0018*/ 	.dword	_ZN39_INTERNAL_f7b5e216_4_k_cu_fb16c82e_29394cuda3std3__45__cpo5beginE
	.align		8
        /*0020*/ 	.dword	_ZN39_INTERNAL_f7b5e216_4_k_cu_fb16c82e_29394cuda3std3__45__cpo3endE
	.align		8
        /*0028*/ 	.dword	_ZN39_INTERNAL_f7b5e216_4_k_cu_fb16c82e_29394cuda3std3__45__cpo6cbeginE
	.align		8
        /*0030*/ 	.dword	_ZN39_INTERNAL_f7b5e216_4_k_cu_fb16c82e_29394cuda3std3__45__cpo4cendE
	.align		8
        /*0038*/ 	.dword	_ZN39_INTERNAL_f7b5e216_4_k_cu_fb16c82e_29394cuda3std3__441_GLOBAL__N__f7b5e216_4_k_cu_fb16c82e_29396ignoreE
	.align		8
        /*0040*/ 	.dword	_ZN39_INTERNAL_f7b5e216_4_k_cu_fb16c82e_29394cuda3std3__419piecewise_constructE
	.align		8
        /*0048*/ 	.dword	_ZN39_INTERNAL_f7b5e216_4_k_cu_fb16c82e_29394cuda3std3__48in_placeE
	.align		8
        /*0050*/ 	.dword	_ZN39_INTERNAL_f7b5e216_4_k_cu_fb16c82e_29394cuda3std6ranges3__45__cpo4swapE
	.align		8
        /*0058*/ 	.dword	_ZN39_INTERNAL_f7b5e216_4_k_cu_fb16c82e_29394cuda3std6ranges3__45__cpo9iter_moveE
	.align		8
        /*0060*/ 	.dword	_ZN39_INTERNAL_f7b5e216_4_k_cu_fb16c82e_29394cute7productE
	.align		8
        /*0068*/ 	.dword	_ZN39_INTERNAL_f7b5e216_4_k_cu_fb16c82e_29394cute1_E
	.align		8
        /*0070*/ 	.dword	$str$25
	.align		8
        /*0078*/ 	.dword	$str$26
	.align		8
        /*0080*/ 	.dword	$str$27
	.align		8
        /*0088*/ 	.dword	$str$28


//--------------------- .text._ZN7cutlass13device_kernelINS_4gemm6kernel13GemmUniversalIN4cute5tupleIJiiiiEEENS1_10collective13CollectiveMmaINS1_35MainloopSm100TmaUmmaWarpSpecializedILi6ELi2ELi4ENS5_IJNS4_1CILi1EEESB_SB_EEEEENS5_IJNSA_ILi128EEESE_NSA_ILi64EEEEEENS_10bfloat16_tENS5_IJlSB_lEEESH_SI_NS4_8TiledMMAINS4_8MMA_AtomIJNS4_20SM100_MMA_F16BF16_SSISH_SH_fLi128ELi128ELNS4_4UMMA5MajorE0ELSN_0ELNSM_7ScaleInE0ELSO_0EEEEEENS4_6LayoutISC_NS5_IJNSA_ILi0EEESS_SS_EEEEENS5_IJNS4_10UnderscoreESV_SV_EEEEENS4_13SM90_TMA_LOADENS4_14ComposedLayoutINS4_7SwizzleILi3ELi4ELi3EEENS4_18smem_ptr_flag_bitsILi16EEENSR_INS5_IJNSA_ILi8EEESF_EEENS5_IJSF_SB_EEEEEEEvNS4_8identityESY_S18_vS19_EENS_8epilogue10collective18CollectiveEpilogueINS1B_23Sm100TmaWarpSpecializedILi4ELi2ELi32ELb1ELb0EEEJSG_NS5_IJNSR_ISE_SB_EENSR_INSA_ILi32EEESB_EEEEESH_SI_SH_SI_NS1B_6fusion15FusionCallbacksIS1F_NS1K_13LinCombEltActINS1B_6thread4ReLuESH_fSH_fLNS_15FloatRoundStyleE2EEESG_S1J_JEEENS4_5SM1004TMEM4LOAD26SM100_TMEM_LOAD_32dp32b32xESY_NSZ_INS10_ILi2ELi4ELi3EEES13_NSR_INS5_IJS14_S1H_EEENS5_IJS1H_SB_EEEEEEENS4_39AutoVectorizingCopyWithAssumedAlignmentILi128EEENS4_14SM90_TMA_STOREES20_S22_S22_EEEvvEEEEvNT_6ParamsE --------------------------
	.section	.text._ZN7cutlass13device_kernelINS_4gemm6kernel13GemmUniversalIN4cute5tupleIJiiiiEEENS1_10collective13CollectiveMmaINS1_35MainloopSm100TmaUmmaWarpSpecializedILi6ELi2ELi4ENS5_IJNS4_1CILi1EEESB_SB_EEEEENS5_IJNSA_ILi128EEESE_NSA_ILi64EEEEEENS_10bfloat16_tENS5_IJlSB_lEEESH_SI_NS4_8TiledMMAINS4_8MMA_AtomIJNS4_20SM100_MMA_F16BF16_SSISH_SH_fLi128ELi128ELNS4_4UMMA5MajorE0ELSN_0ELNSM_7ScaleInE0ELSO_0EEEEEENS4_6LayoutISC_NS5_IJNSA_ILi0EEESS_SS_EEEEENS5_IJNS4_10UnderscoreESV_SV_EEEEENS4_13SM90_TMA_LOADENS4_14ComposedLayoutINS4_7SwizzleILi3ELi4ELi3EEENS4_18smem_ptr_flag_bitsILi16EEENSR_INS5_IJNSA_ILi8EEESF_EEENS5_IJSF_SB_EEEEEEEvNS4_8identityESY_S18_vS19_EENS_8epilogue10collective18CollectiveEpilogueINS1B_23Sm100TmaWarpSpecializedILi4ELi2ELi32ELb1ELb0EEEJSG_NS5_IJNSR_ISE_SB_EENSR_INSA_ILi32EEESB_EEEEESH_SI_SH_SI_NS1B_6fusion15FusionCallbacksIS1F_NS1K_13LinCombEltActINS1B_6thread4ReLuESH_fSH_fLNS_15FloatRoundStyleE2EEESG_S1J_JEEENS4_5SM1004TMEM4LOAD26SM100_TMEM_LOAD_32dp32b32xESY_NSZ_INS10_ILi2ELi4ELi3EEES13_NSR_INS5_IJS14_S1H_EEENS5_IJS1H_SB_EEEEEEENS4_39AutoVectorizingCopyWithAssumedAlignmentILi128EEENS4_14SM90_TMA_STOREES20_S22_S22_EEEvvEEEEvNT_6ParamsE,"ax",@progbits
	.align	128
.text._ZN7cutlass13device_kernelINS_4gemm6kernel13GemmUniversalIN4cute5tupleIJiiiiEEENS1_10collective13CollectiveMmaINS1_35MainloopSm100TmaUmmaWarpSpecializedILi6ELi2ELi4ENS5_IJNS4_1CILi1EEESB_SB_EEEEENS5_IJNSA_ILi128EEESE_NSA_ILi64EEEEEENS_10bfloat16_tENS5_IJlSB_lEEESH_SI_NS4_8TiledMMAINS4_8MMA_AtomIJNS4_20SM100_MMA_F16BF16_SSISH_SH_fLi128ELi128ELNS4_4UMMA5MajorE0ELSN_0ELNSM_7ScaleInE0ELSO_0EEEEEENS4_6LayoutISC_NS5_IJNSA_ILi0EEESS_SS_EEEEENS5_IJNS4_10UnderscoreESV_SV_EEEEENS4_13SM90_TMA_LOADENS4_14ComposedLayoutINS4_7SwizzleILi3ELi4ELi3EEENS4_18smem_ptr_flag_bitsILi16EEENSR_INS5_IJNSA_ILi8EEESF_EEENS5_IJSF_SB_EEEEEEEvNS4_8identityESY_S18_vS19_EENS_8epilogue10collective18CollectiveEpilogueINS1B_23Sm100TmaWarpSpecializedILi4ELi2ELi32ELb1ELb0EEEJSG_NS5_IJNSR_ISE_SB_EENSR_INSA_ILi32EEESB_EEEEESH_SI_SH_SI_NS1B_6fusion15FusionCallbacksIS1F_NS1K_13LinCombEltActINS1B_6thread4ReLuESH_fSH_fLNS_15FloatRoundStyleE2EEESG_S1J_JEEENS4_5SM1004TMEM4LOAD26SM100_TMEM_LOAD_32dp32b32xESY_NSZ_INS10_ILi2ELi4ELi3EEES13_NSR_INS5_IJS14_S1H_EEENS5_IJS1H_SB_EEEEEEENS4_39AutoVectorizingCopyWithAssumedAlignmentILi128EEENS4_14SM90_TMA_STOREES20_S22_S22_EEEvvEEEEvNT_6ParamsE:
        .type           _ZN7cutlass13device_kernelINS_4gemm6kernel13GemmUniversalIN4cute5tupleIJiiiiEEENS1_10collective13CollectiveMmaINS1_35MainloopSm100TmaUmmaWarpSpecializedILi6ELi2ELi4ENS5_IJNS4_1CILi1EEESB_SB_EEEEENS5_IJNSA_ILi128EEESE_NSA_ILi64EEEEEENS_10bfloat16_tENS5_IJlSB_lEEESH_SI_NS4_8TiledMMAINS4_8MMA_AtomIJNS4_20SM100_MMA_F16BF16_SSISH_SH_fLi128ELi128ELNS4_4UMMA5MajorE0ELSN_0ELNSM_7ScaleInE0ELSO_0EEEEEENS4_6LayoutISC_NS5_IJNSA_ILi0EEESS_SS_EEEEENS5_IJNS4_10UnderscoreESV_SV_EEEEENS4_13SM90_TMA_LOADENS4_14ComposedLayoutINS4_7SwizzleILi3ELi4ELi3EEENS4_18smem_ptr_flag_bitsILi16EEENSR_INS5_IJNSA_ILi8EEESF_EEENS5_IJSF_SB_EEEEEEEvNS4_8identityESY_S18_vS19_EENS_8epilogue10collective18CollectiveEpilogueINS1B_23Sm100TmaWarpSpecializedILi4ELi2ELi32ELb1ELb0EEEJSG_NS5_IJNSR_ISE_SB_EENSR_INSA_ILi32EEESB_EEEEESH_SI_SH_SI_NS1B_6fusion15FusionCallbacksIS1F_NS1K_13LinCombEltActINS1B_6thread4ReLuESH_fSH_fLNS_15FloatRoundStyleE2EEESG_S1J_JEEENS4_5SM1004TMEM4LOAD26SM100_TMEM_LOAD_32dp32b32xESY_NSZ_INS10_ILi2ELi4ELi3EEES13_NSR_INS5_IJS14_S1H_EEENS5_IJS1H_SB_EEEEEEENS4_39AutoVectorizingCopyWithAssumedAlignmentILi128EEENS4_14SM90_TMA_STOREES20_S22_S22_EEEvvEEEEvNT_6ParamsE,@function
        .size           _ZN7cutlass13device_kernelINS_4gemm6kernel13GemmUniversalIN4cute5tupleIJiiiiEEENS1_10collective13CollectiveMmaINS1_35MainloopSm100TmaUmmaWarpSpecializedILi6ELi2ELi4ENS5_IJNS4_1CILi1EEESB_SB_EEEEENS5_IJNSA_ILi128EEESE_NSA_ILi64EEEEEENS_10bfloat16_tENS5_IJlSB_lEEESH_SI_NS4_8TiledMMAINS4_8MMA_AtomIJNS4_20SM100_MMA_F16BF16_SSISH_SH_fLi128ELi128ELNS4_4UMMA5MajorE0ELSN_0ELNSM_7ScaleInE0ELSO_0EEEEEENS4_6LayoutISC_NS5_IJNSA_ILi0EEESS_SS_EEEEENS5_IJNS4_10UnderscoreESV_SV_EEEEENS4_13SM90_TMA_LOADENS4_14ComposedLayoutINS4_7SwizzleILi3ELi4ELi3EEENS4_18smem_ptr_flag_bitsILi16EEENSR_INS5_IJNSA_ILi8EEESF_EEENS5_IJSF_SB_EEEEEEEvNS4_8identityESY_S18_vS19_EENS_8epilogue10collective18CollectiveEpilogueINS1B_23Sm100TmaWarpSpecializedILi4ELi2ELi32ELb1ELb0EEEJSG_NS5_IJNSR_ISE_SB_EENSR_INSA_ILi32EEESB_EEEEESH_SI_SH_SI_NS1B_6fusion15FusionCallbacksIS1F_NS1K_13LinCombEltActINS1B_6thread4ReLuESH_fSH_fLNS_15FloatRoundStyleE2EEESG_S1J_JEEENS4_5SM1004TMEM4LOAD26SM100_TMEM_LOAD_32dp32b32xESY_NSZ_INS10_ILi2ELi4ELi3EEES13_NSR_INS5_IJS14_S1H_EEENS5_IJS1H_SB_EEEEEEENS4_39AutoVectorizingCopyWithAssumedAlignmentILi128EEENS4_14SM90_TMA_STOREES20_S22_S22_EEEvvEEEEvNT_6ParamsE,(.L_x_183 - _ZN7cutlass13device_kernelINS_4gemm6kernel13GemmUniversalIN4cute5tupleIJiiiiEEENS1_10collective13CollectiveMmaINS1_35MainloopSm100TmaUmmaWarpSpecializedILi6ELi2ELi4ENS5_IJNS4_1CILi1EEESB_SB_EEEEENS5_IJNSA_ILi128EEESE_NSA_ILi64EEEEEENS_10bfloat16_tENS5_IJlSB_lEEESH_SI_NS4_8TiledMMAINS4_8MMA_AtomIJNS4_20SM100_MMA_F16BF16_SSISH_SH_fLi128ELi128ELNS4_4UMMA5MajorE0ELSN_0ELNSM_7ScaleInE0ELSO_0EEEEEENS4_6LayoutISC_NS5_IJNSA_ILi0EEESS_SS_EEEEENS5_IJNS4_10UnderscoreESV_SV_EEEEENS4_13SM90_TMA_LOADENS4_14ComposedLayoutINS4_7SwizzleILi3ELi4ELi3EEENS4_18smem_ptr_flag_bitsILi16EEENSR_INS5_IJNSA_ILi8EEESF_EEENS5_IJSF_SB_EEEEEEEvNS4_8identityESY_S18_vS19_EENS_8epilogue10collective18CollectiveEpilogueINS1B_23Sm100TmaWarpSpecializedILi4ELi2ELi32ELb1ELb0EEEJSG_NS5_IJNSR_ISE_SB_EENSR_INSA_ILi32EEESB_EEEEESH_SI_SH_SI_NS1B_6fusion15FusionCallbacksIS1F_NS1K_13LinCombEltActINS1B_6thread4ReLuESH_fSH_fLNS_15FloatRoundStyleE2EEESG_S1J_JEEENS4_5SM1004TMEM4LOAD26SM100_TMEM_LOAD_32dp32b32xESY_NSZ_INS10_ILi2ELi4ELi3EEES13_NSR_INS5_IJS14_S1H_EEENS5_IJS1H_SB_EEEEEEENS4_39AutoVectorizingCopyWithAssumedAlignmentILi128EEENS4_14SM90_TMA_STOREES20_S22_S22_EEEvvEEEEvNT_6ParamsE)
        .other          _ZN7cutlass13device_kernelINS_4gemm6kernel13GemmUniversalIN4cute5tupleIJiiiiEEENS1_10collective13CollectiveMmaINS1_35MainloopSm100TmaUmmaWarpSpecializedILi6ELi2ELi4ENS5_IJNS4_1CILi1EEESB_SB_EEEEENS5_IJNSA_ILi128EEESE_NSA_ILi64EEEEEENS_10bfloat16_tENS5_IJlSB_lEEESH_SI_NS4_8TiledMMAINS4_8MMA_AtomIJNS4_20SM100_MMA_F16BF16_SSISH_SH_fLi128ELi128ELNS4_4UMMA5MajorE0ELSN_0ELNSM_7ScaleInE0ELSO_0EEEEEENS4_6LayoutISC_NS5_IJNSA_ILi0EEESS_SS_EEEEENS5_IJNS4_10UnderscoreESV_SV_EEEEENS4_13SM90_TMA_LOADENS4_14ComposedLayoutINS4_7SwizzleILi3ELi4ELi3EEENS4_18smem_ptr_flag_bitsILi16EEENSR_INS5_IJNSA_ILi8EEESF_EEENS5_IJSF_SB_EEEEEEEvNS4_8identityESY_S18_vS19_EENS_8epilogue10collective18CollectiveEpilogueINS1B_23Sm100TmaWarpSpecializedILi4ELi2ELi32ELb1ELb0EEEJSG_NS5_IJNSR_ISE_SB_EENSR_INSA_ILi32EEESB_EEEEESH_SI_SH_SI_NS1B_6fusion15FusionCallbacksIS1F_NS1K_13LinCombEltActINS1B_6thread4ReLuESH_fSH_fLNS_15FloatRoundStyleE2EEESG_S1J_JEEENS4_5SM1004TMEM4LOAD26SM100_TMEM_LOAD_32dp32b32xESY_NSZ_INS10_ILi2ELi4ELi3EEES13_NSR_INS5_IJS14_S1H_EEENS5_IJS1H_SB_EEEEEEENS4_39AutoVectorizingCopyWithAssumedAlignmentILi128EEENS4_14SM90_TMA_STOREES20_S22_S22_EEEvvEEEEvNT_6ParamsE,@"STO_CUDA_ENTRY STV_DEFAULT"
_ZN7cutlass13device_kernelINS_4gemm6kernel13GemmUniversalIN4cute5tupleIJiiiiEEENS1_10collective13CollectiveMmaINS1_35MainloopSm100TmaUmmaWarpSpecializedILi6ELi2ELi4ENS5_IJNS4_1CILi1EEESB_SB_EEEEENS5_IJNSA_ILi128EEESE_NSA_ILi64EEEEEENS_10bfloat16_tENS5_IJlSB_lEEESH_SI_NS4_8TiledMMAINS4_8MMA_AtomIJNS4_20SM100_MMA_F16BF16_SSISH_SH_fLi128ELi128ELNS4_4UMMA5MajorE0ELSN_0ELNSM_7ScaleInE0ELSO_0EEEEEENS4_6LayoutISC_NS5_IJNSA_ILi0EEESS_SS_EEEEENS5_IJNS4_10UnderscoreESV_SV_EEEEENS4_13SM90_TMA_LOADENS4_14ComposedLayoutINS4_7SwizzleILi3ELi4ELi3EEENS4_18smem_ptr_flag_bitsILi16EEENSR_INS5_IJNSA_ILi8EEESF_EEENS5_IJSF_SB_EEEEEEEvNS4_8identityESY_S18_vS19_EENS_8epilogue10collective18CollectiveEpilogueINS1B_23Sm100TmaWarpSpecializedILi4ELi2ELi32ELb1ELb0EEEJSG_NS5_IJNSR_ISE_SB_EENSR_INSA_ILi32EEESB_EEEEESH_SI_SH_SI_NS1B_6fusion15FusionCallbacksIS1F_NS1K_13LinCombEltActINS1B_6thread4ReLuESH_fSH_fLNS_15FloatRoundStyleE2EEESG_S1J_JEEENS4_5SM1004TMEM4LOAD26SM100_TMEM_LOAD_32dp32b32xESY_NSZ_INS10_ILi2ELi4ELi3EEES13_NSR_INS5_IJS14_S1H_EEENS5_IJS1H_SB_EEEEEEENS4_39AutoVectorizingCopyWithAssumedAlignmentILi128EEENS4_14SM90_TMA_STOREES20_S22_S22_EEEvvEEEEvNT_6ParamsE:
[----:B------:R-:W1:Y:S01]  /*0000*/  LDC R1, c[0x0][0x37c] ;  /* 0x0000df00ff017b82 */ /* 0x000e620000000800 */
[----:B------:R-:W2:Y:S01]  /*0010*/  S2R R105, SR_TID.X ;  /* 0x0000000000697919 */ /* 0x000ea20000002100 */
[----:B------:R-:W3:Y:S01]  /*0020*/  LDCU.64 UR6, c[0x0][0x890] ;  /* 0x00011200ff0677ac */ /* 0x000ee20008000a00 */
[----:B------:R-:W-:Y:S02]  /*0030*/  PRMT R92, RZ, 0x7610, R92 ;  /* 0x00007610ff5c7816 */ /* 0x000fe4000000005c */
[----:B------:R-:W-:Y:S01]  /*0040*/  ELECT P5, URZ, PT ;  /* 0x0000000000ff782f */ /* 0x000fe200038a0000 */
[----:B------:R-:W4:Y:S01]  /*0050*/  LDCU.64 UR44, c[0x0][0x358] ;  /* 0x00006b00ff2c77ac */ /* 0x000f220008000a00 */
[----:B---3--:R-:W-:-:S04]  /*0060*/  UISETP.NE.U32.AND UP2, UPT, UR6, URZ, UPT ;  /* 0x000000ff0600728c */ /* 0x008fc8000bf45070 */
[----:B------:R-:W-:Y:S01]  /*0070*/  UISETP.NE.AND.EX UP2, UPT, UR7, URZ, UPT, UP2 ;  /* 0x000000ff0700728c */ /* 0x000fe2000bf45320 */
[----:B--2---:R-:W-:-:S05]  /*0080*/  SHF.R.U32.HI R96, RZ, 0x5, R105 ;  /* 0x00000005ff607819 */ /* 0x004fca0000011669 */
[----:B------:R-:W2:Y:S02]  /*0090*/  SHFL.IDX PT, R0, R96, RZ, 0x1f ;  /* 0x00001fff60007589 */ /* 0x000ea400000e0000 */
[----:B--2---:R-:W-:Y:S01]  /*00a0*/  R2UR UR8, R0 ;  /* 0x00000000000872ca */ /* 0x004fe200000e0000 */
[----:B-1--4-:R-:W-:Y:S05]  /*00b0*/  BRA.U UP2, `(.L_x_0) ;  /* 0x00000001022c7547 */ /* 0x012fea000b800000 */
[----:B------:R-:W1:Y:S02]  /*00c0*/  LDCU.64 UR4, c[0x0][0x888] ;  /* 0x00011100ff0477ac */ /* 0x000e640008000a00 */
[----:B-1----:R-:W-:-:S04]  /*00d0*/  UISETP.NE.U32.AND UP0, UPT, UR4, URZ, UPT ;  /* 0x000000ff0400728c */ /* 0x002fc8000bf05070 */
[----:B------:R-:W-:-:S09]  /*00e0*/  UISETP.NE.AND.EX UP0, UPT, UR5, URZ, UPT, UP0 ;  /* 0x000000ff0500728c */ /* 0x000fd2000bf05300 */
[----:B------:R-:W-:Y:S05]  /*00f0*/  BRA.U !UP0, `(.L_x_1) ;  /* 0x0000000108107547 */ /* 0x000fea000b800000 */
[----:B------:R-:W1:Y:S02]  /*0100*/  LDC.64 R2, c[0x0][0x888] ;  /* 0x00022200ff027b82 */ /* 0x000e640000000a00 */
[----:B-1----:R1:W5:Y:S01]  /*0110*/  LDG.E R49, desc[UR44][R2.64] ;  /* 0x0000002c02317981 */ /* 0x002362000c1e1900 */
[----:B------:R-:W-:Y:S01]  /*0120*/  HFMA2 R92, -RZ, RZ, 0, 5.9604644775390625e-08 ;  /* 0x00000001ff5c7431 */ /* 0x000fe200000001ff */
[----:B------:R-:W-:Y:S05]  /*0130*/  BRA `(.L_x_0) ;  /* 0x00000000000c7947 */ /* 0x000fea0003800000 */
.L_x_1:
[----:B------:R-:W1:Y:S01]  /*0140*/  LDCU UR4, c[0x0][0x880] ;  /* 0x00011000ff0477ac */ /* 0x000e620008000800 */
[----:B------:R-:W-:Y:S01]  /*0150*/  HFMA2 R92, -RZ, RZ, 0, 5.9604644775390625e-08 ;  /* 0x00000001ff5c7431 */ /* 0x000fe200000001ff */
[----:B-1----:R-:W-:-:S07]  /*0160*/  MOV R49, UR4 ;  /* 0x0000000400317c02 */ /* 0x002fce0008000f00 */
.L_x_0:
[----:B------:R-:W2:Y:S02]  /*0170*/  LDCU.64 UR4, c[0x0][0x8b0] ;  /* 0x00011600ff0477ac */ /* 0x000ea40008000a00 */
[----:B--2---:R-:W-:-:S04]  /*0180*/  UISETP.NE.U32.AND UP0, UPT, UR4, URZ, UPT ;  /* 0x000000ff0400728c */ /* 0x004fc8000bf05070 */
[----:B------:R-:W-:-:S09]  /*0190*/  UISETP.NE.AND.EX UP0, UPT, UR5, URZ, UPT, UP0 ;  /* 0x000000ff0500728c */ /* 0x000fd2000bf05300 */
[----:B------:R-:W-:Y:S05]  /*01a0*/  BRA.U UP0, `(.L_x_2) ;  /* 0x0000000100247547 */ /* 0x000fea000b800000 */
[----:B------:R-:W2:Y:S02]  /*01b0*/  LDCU.64 UR4, c[0x0][0x8a8] ;  /* 0x00011500ff0477ac */ /* 0x000ea40008000a00 */
[----:B--2---:R-:W-:-:S04]  /*01c0*/  UISETP.NE.U32.AND UP0, UPT, UR4, URZ, UPT ;  /* 0x000000ff0400728c */ /* 0x004fc8000bf05070 */
[----:B------:R-:W-:-:S09]  /*01d0*/  UISETP.NE.AND.EX UP0, UPT, UR5, URZ, UPT, UP0 ;  /* 0x000000ff0500728c */ /* 0x000fd2000bf05300 */
[----:B------:R-:W-:Y:S05]  /*01e0*/  BRA.U !UP0, `(.L_x_3) ;  /* 0x00000001080c7547 */ /* 0x000fea000b800000 */
[----:B-1----:R-:W1:Y:S02]  /*01f0*/  LDC.64 R2, c[0x0][0x8a8] ;  /* 0x00022a00ff027b82 */ /* 0x002e640000000a00 */
[----:B-1----:R2:W5:Y:S01]  /*0200*/  LDG.E R47, desc[UR44][R2.64] ;  /* 0x0000002c022f7981 */ /* 0x002562000c1e1900 */
[----:B------:R-:W-:Y:S05]  /*0210*/  BRA `(.L_x_2) ;  /* 0x0000000000087947 */ /* 0x000fea0003800000 */
.L_x_3:
[----:B------:R-:W2:Y:S02]  /*0220*/  LDCU UR4, c[0x0][0x8a0] ;  /* 0x00011400ff0477ac */ /* 0x000ea40008000800 */
[----:B--2---:R-:W-:Y:S02]  /*0230*/  MOV R47, UR4 ;  /* 0x00000004002f7c02 */ /* 0x004fe40008000f00 */
.L_x_2:
[----:B------:R-:W-:Y:S01]  /*0240*/  IMAD.U32 R0, RZ, RZ, UR8 ;  /* 0x00000008ff007e24 */ /* 0x000fe2000f8e00ff */
[----:B------:R-:W-:Y:S04]  /*0250*/  BSSY.RECONVERGENT B0, `(.L_x_4) ;  /* 0x000000c000007945 */ /* 0x000fe80003800200 */
[C---:B------:R-:W-:Y:S02]  /*0260*/  ISETP.NE.OR P1, PT, R0.reuse, 0x1, !P5 ;  /* 0x000000010000780c */ /* 0x040fe40006f25670 */
[----:B------:R-:W-:-:S11]  /*0270*/  ISETP.NE.OR P0, PT, R0, 0x3, !P5 ;  /* 0x000000030000780c */ /* 0x000fd60006f05670 */
[----:B------:R-:W-:Y:S05]  /*0280*/  @P1 BRA `(.L_x_5) ;  /* 0x0000000000201947 */ /* 0x000fea0003800000 */
[----:B------:R-:W3:Y:S02]  /*0290*/  LDCU.64 UR4, c[0x0][0x348] ;  /* 0x00006900ff0477ac */ /* 0x000ee40008000a00 */
[----:B---3--:R-:W-:Y:S02]  /*02a0*/  UIADD3 UR10, UP1, UPT, UR4, 0x80, URZ ;  /* 0x00000080040a7890 */ /* 0x008fe4000ff3e0ff */
[----:B------:R-:W-:Y:S02]  /*02b0*/  UIADD3 UR4, UP0, UPT, UR4, 0x180, URZ ;  /* 0x0000018004047890 */ /* 0x000fe4000ff1e0ff */
[----:B------:R-:W-:Y:S02]  /*02c0*/  UIADD3.X UR11, UPT, UPT, URZ, UR5, URZ, UP1, !UPT ;  /* 0x00000005ff0b7290 */ /* 0x000fe40008ffe4ff */
[----:B------:R-:W-:-:S07]  /*02d0*/  UIADD3.X UR5, UPT, UPT, URZ, UR5, URZ, UP0, !UPT ;  /* 0x00000005ff057290 */ /* 0x000fce00087fe4ff */
[----:B------:R3:W-:Y:S02]  /*02e0*/  UTMACCTL.PF [UR10] ;  /* 0x000000000a0079b9 */ /* 0x0007e40008040000 */
[----:B------:R3:W-:Y:S02]  /*02f0*/  UTMACCTL.PF [UR4] ;  /* 0x00000000040079b9 */ /* 0x0007e40008040000 */
[----:B---3--:R-:W-:Y:S01]  /*0300*/  NOP ;  /* 0x0000000000007918 */ /* 0x008fe20000000000 */
.L_x_5:
[----:B------:R-:W-:Y:S05]  /*0310*/  BSYNC.RECONVERGENT B0 ;  /* 0x0000000000007941 */ /* 0x000fea0003800200 */
.L_x_4:
[----:B------:R-:W-:Y:S04]  /*0320*/  BSSY.RECONVERGENT B0, `(.L_x_6) ;  /* 0x000000a000007945 */ /* 0x000fe80003800200 */
        /* <DEDUP_REMOVED lines=9> */
.L_x_7:
[----:B------:R-:W-:Y:S05]  /*03c0*/  BSYNC.RECONVERGENT B0 ;  /* 0x0000000000007941 */ /* 0x000fea0003800200 */
.L_x_6:
[----:B------:R-:W3:Y:S01]  /*03d0*/  LDCU.64 UR4, c[0x0][0x888] ;  /* 0x00011100ff0477ac */ /* 0x000ee20008000a00 */
[----:B------:R-:W-:Y:S02]  /*03e0*/  UISETP.EQ.U32.AND UP0, UPT, UR6, URZ, UPT ;  /* 0x000000ff0600728c */ /* 0x000fe4000bf02070 */
[----:B------:R-:W-:Y:S02]  /*03f0*/  UPLOP3.LUT UP3, UPT, UPT, UPT, UPT, 0x40, 0x4 ;  /* 0x000000000004789c */ /* 0x000fe40003f6e870 */
[----:B---3--:R-:W-:-:S04]  /*0400*/  UISETP.NE.U32.AND UP1, UPT, UR4, URZ, UPT ;  /* 0x000000ff0400728c */ /* 0x008fc8000bf25070 */
[----:B------:R-:W-:-:S04]  /*0410*/  UISETP.NE.AND.EX UP1, UPT, UR5, URZ, UPT, UP1 ;  /* 0x000000ff0500728c */ /* 0x000fc8000bf25310 */
[----:B------:R-:W-:-:S04]  /*0420*/  UISETP.EQ.OR.EX UP4, UPT, UR7, URZ, !UP1, UP0 ;  /* 0x000000ff0700728c */ /* 0x000fc8000cf82700 */
[----:B------:R-:W-:-:S05]  /*0430*/  UP2UR UR48, UPR, URZ, 0x10 ;  /* 0x00000010ff307883 */ /* 0x000fca0008000000 */
[----:B------:R-:W-:Y:S07]  /*0440*/  BRA.U !UP4, `(.L_x_8) ;  /* 0x000000010c147547 */ /* 0x000fee000b800000 */
[----:B------:R-:W-:Y:S01]  /*0450*/  PLOP3.LUT P1, PT, PT, PT, UP2, 0x80, 0x8 ;  /* 0x000000000008781c */ /* 0x000fe20003f2f028 */
[----:B------:R-:W-:-:S12]  /*0460*/  UPLOP3.LUT UP3, UPT, UPT, UPT, UP1, 0x40, 0x4 ;  /* 0x000000000004789c */ /* 0x000fd80003f6e810 */
[----:B-----5:R-:W-:-:S13]  /*0470*/  @!P1 FSETP.EQ.AND P0, PT, R49, RZ, PT ;  /* 0x000000ff3100920b */ /* 0x020fda0003f02000 */
[----:B------:R-:W-:Y:S01]  /*0480*/  @!P1 VOTEU.ANY UP0, P0 ;  /* 0x0000000000ff9886 */ /* 0x000fe20000000100 */
[----:B------:R-:W-:-:S11]  /*0490*/  @!UP2 UPLOP3.LUT UP3, UPT, UPT, UPT, UP0, 0x80, 0x8 ;  /* 0x000000000008a89c */ /* 0x000fd60003f6f000 */
.L_x_8:
[----:B-12---:R-:W1:Y:S01]  /*04a0*/  SHFL.IDX PT, R2, R96, RZ, 0x1f ;  /* 0x00001fff60027589 */ /* 0x006e6200000e0000 */
[----:B------:R-:W-:-:S04]  /*04b0*/  UISETP.NE.AND UP0, UPT, UR8, 0x2, UPT ;  /* 0x000000020800788c */ /* 0x000fc8000bf05270 */
[----:B------:R-:W-:Y:S01]  /*04c0*/  USEL UR6, URZ, 0x1, UP0 ;  /* 0x00000001ff067887 */ /* 0x000fe20008000000 */
[----:B-1----:R-:W-:-:S13]  /*04d0*/  ISETP.NE.AND P0, PT, R2, RZ, PT ;  /* 0x000000ff0200720c */ /* 0x002fda0003f05270 */
[----:B------:R-:W-:Y:S05]  /*04e0*/  @P0 BRA `(.L_x_9) ;  /* 0x0000000000580947 */ /* 0x000fea0003800000 */
[----:B------:R-:W1:Y:S01]  /*04f0*/  S2UR UR5, SR_CgaCtaId ;  /* 0x00000000000579c3 */ /* 0x000e620000008800 */
[----:B------:R-:W-:Y:S01]  /*0500*/  UMOV UR7, 0x400 ;  /* 0x0000040000077882 */ /* 0x000fe20000000000 */
[----:B------:R-:W-:Y:S01]  /*0510*/  UMOV UR4, 0x1 ;  /* 0x0000000100047882 */ /* 0x000fe20000000000 */
[----:B------:R-:W-:Y:S01]  /*0520*/  ELECT P0, URZ, PT ;  /* 0x0000000000ff782f */ /* 0x000fe20003800000 */
[----:B------:R-:W-:-:S04]  /*0530*/  UIADD3 UR10, UPT, UPT, -UR4, 0x100000, URZ ;  /* 0x00100000040a7890 */ /* 0x000fc8000fffe1ff */
[----:B------:R-:W-:Y:S02]  /*0540*/  USHF.L.U32 UR11, UR10, 0xb, URZ ;  /* 0x0000000b0a0b7899 */ /* 0x000fe400080006ff */
[----:B------:R-:W-:Y:S02]  /*0550*/  USHF.L.U32 UR10, UR10, 0x1, URZ ;  /* 0x000000010a0a7899 */ /* 0x000fe400080006ff */
[----:B-1----:R-:W-:Y:S01]  /*0560*/  ULEA UR5, UR5, UR7, 0x18 ;  /* 0x0000000705057291 */ /* 0x002fe2000f8ec0ff */
[----:B------:R-:W1:Y:S11]  /*0570*/  FENCE.VIEW.ASYNC.S ;  /* 0x00000000000073c6 */ /* 0x000e760000000000 */
[----:B-1----:R1:W2:Y:S01]  /*0580*/  SYNCS.EXCH.64 URZ, [UR5], UR10 ;  /* 0x0000000a05ff75b2 */ /* 0x0022a20008000100 */
[----:B------:R1:W3:Y:S01]  /*0590*/  SYNCS.EXCH.64 URZ, [UR5+0x30], UR10 ;  /* 0x0000300a05ff75b2 */ /* 0x0002e20008000100 */
[----:B------:R1:W4:Y:S01]  /*05a0*/  SYNCS.EXCH.64 URZ, [UR5+0x8], UR10 ;  /* 0x0000080a05ff75b2 */ /* 0x0003220008000100 */
[----:B------:R1:W1:Y:S01]  /*05b0*/  SYNCS.EXCH.64 URZ, [UR5+0x38], UR10 ;  /* 0x0000380a05ff75b2 */ /* 0x0002620008000100 */
        /* <DEDUP_REMOVED lines=8> */
[----:B------:R-:W-:Y:S01]  /*0640*/  NOP ;  /* 0x0000000000007918 */ /* 0x000fe20000000000 */
.L_x_9:
[----:B------:R-:W2:Y:S01]  /*0650*/  SHFL.IDX PT, R2, R96, RZ, 0x1f ;  /* 0x00001fff60027589 */ /* 0x000ea200000e0000 */
[----:B------:R-:W-:Y:S01]  /*0660*/  NOP ;  /* 0x0000000000007918 */ /* 0x000fe20000000000 */
[----:B--2---:R-:W-:-:S13]  /*0670*/  ISETP.NE.AND P0, PT, R2, 0x1, PT ;  /* 0x000000010200780c */ /* 0x004fda0003f05270 */
[----:B------:R-:W-:Y:S05]  /*0680*/  @P0 BRA `(.L_x_10) ;  /* 0x0000000000580947 */ /* 0x000fea0003800000 */
[----:B------:R-:W2:Y:S01]  /*0690*/  S2UR UR7, SR_CgaCtaId ;  /* 0x00000000000779c3 */ /* 0x000ea20000008800 */
[----:B------:R-:W-:Y:S01]  /*06a0*/  UMOV UR9, 0x400 ;  /* 0x0000040000097882 */ /* 0x000fe20000000000 */
[----:B-1----:R-:W-:Y:S01]  /*06b0*/  UMOV UR5, 0x20 ;  /* 0x0000002000057882 */ /* 0x002fe20000000000 */
[----:B------:R-:W-:Y:S01]  /*06c0*/  UMOV UR4, 0x80 ;  /* 0x0000008000047882 */ /* 0x000fe20000000000 */
[----:B------:R-:W-:-:S04]  /*06d0*/  UIADD3 UR10, UPT, UPT, -UR5, 0x100000, URZ ;  /* 0x00100000050a7890 */ /* 0x000fc8000fffe1ff */
[----:B------:R-:W-:Y:S02]  /*06e0*/  USHF.L.U32 UR11, UR10, 0xb, URZ ;  /* 0x0000000b0a0b7899 */ /* 0x000fe400080006ff */
[----:B------:R-:W-:Y:S02]  /*06f0*/  USHF.L.U32 UR10, UR10, 0x1, URZ ;  /* 0x000000010a0a7899 */ /* 0x000fe400080006ff */
[----:B------:R-:W-:-:S04]  /*0700*/  UIADD3 UR4, UPT, UPT, -UR4, 0x100000, URZ ;  /* 0x0010000004047890 */ /* 0x000fc8000fffe1ff */
[----:B------:R-:W-:Y:S02]  /*0710*/  USHF.L.U32 UR5, UR4, 0xb, URZ ;  /* 0x0000000b04057899 */ /* 0x000fe400080006ff */
[----:B------:R-:W-:Y:S01]  /*0720*/  USHF.L.U32 UR4, UR4, 0x1, URZ ;  /* 0x0000000104047899 */ /* 0x000fe200080006ff */
[----:B------:R-:W-:Y:S01]  /*0730*/  ELECT P0, URZ, PT ;  /* 0x0000000000ff782f */ /* 0x000fe20003800000 */
[----:B--2---:R-:W-:Y:S01]  /*0740*/  ULEA UR7, UR7, UR9, 0x18 ;  /* 0x0000000907077291 */ /* 0x004fe2000f8ec0ff */
[----:B------:R-:W1:Y:S11]  /*0750*/  FENCE.VIEW.ASYNC.S ;  /* 0x00000000000073c6 */ /* 0x000e760000000000 */
[----:B-1----:R2:W1:Y:S01]  /*0760*/  SYNCS.EXCH.64 URZ, [UR7+0x60], UR10 ;  /* 0x0000600a07ff75b2 */ /* 0x0024620008000100 */
[----:B------:R2:W1:Y:S01]  /*0770*/  SYNCS.EXCH.64 URZ, [UR7+0x80], UR4 ;  /* 0x0000800407ff75b2 */ /* 0x0004620008000100 */
[----:B------:R2:W1:Y:S01]  /*0780*/  SYNCS.EXCH.64 URZ, [UR7+0x68], UR10 ;  /* 0x0000680a07ff75b2 */ /* 0x0004620008000100 */
[----:B------:R2:W1:Y:S01]  /*0790*/  SYNCS.EXCH.64 URZ, [UR7+0x88], UR4 ;  /* 0x0000880407ff75b2 */ /* 0x0004620008000100 */
[----:B------:R2:W1:Y:S01]  /*07a0*/  SYNCS.EXCH.64 URZ, [UR7+0x70], UR10 ;  /* 0x0000700a07ff75b2 */ /* 0x0004620008000100 */
[----:B------:R2:W1:Y:S01]  /*07b0*/  SYNCS.EXCH.64 URZ, [UR7+0x90], UR4 ;  /* 0x0000900407ff75b2 */ /* 0x0004620008000100 */
[----:B------:R2:W1:Y:S01]  /*07c0*/  SYNCS.EXCH.64 URZ, [UR7+0x78], UR10 ;  /* 0x0000780a07ff75b2 */ /* 0x0004620008000100 */
[----:B------:R2:W1:Y:S02]  /*07d0*/  SYNCS.EXCH.64 URZ, [UR7+0x98], UR4 ;  /* 0x0000980407ff75b2 */ /* 0x0004640008000100 */
[----:B--2---:R-:W-:Y:S01]  /*07e0*/  NOP ;  /* 0x0000000000007918 */ /* 0x004fe20000000000 */
.L_x_10:
[----:B------:R-:W2:Y:S01]  /*07f0*/  SHFL.IDX PT, R2, R96, RZ, 0x1f ;  /* 0x00001fff60027589 */ /* 0x000ea200000e0000 */
[----:B------:R-:W-:Y:S01]  /*0800*/  NOP ;  /* 0x0000000000007918 */ /* 0x000fe20000000000 */
[----:B--2---:R-:W-:-:S13]  /*0810*/  ISETP.NE.AND P0, PT, R2, 0x3, PT ;  /* 0x000000030200780c */ /* 0x004fda0003f05270 */
[----:B------:R-:W-:Y:S05]  /*0820*/  @P0 BRA `(.L_x_11) ;  /* 0x0000000000300947 */ /* 0x000fea0003800000 */
[----:B-1----:R-:W1:Y:S01]  /*0830*/  S2UR UR5, SR_CgaCtaId ;  /* 0x00000000000579c3 */ /* 0x002e620000008800 */
        /* <DEDUP_REMOVED lines=8> */
[----:B-1----:R2:W1:Y:S01]  /*08c0*/  SYNCS.EXCH.64 URZ, [UR5+0xa0], UR10 ;  /* 0x0000a00a05ff75b2 */ /* 0x0024620008000100 */
[----:B------:R2:W1:Y:S02]  /*08d0*/  SYNCS.EXCH.64 URZ, [UR5+0xa8], UR10 ;  /* 0x0000a80a05ff75b2 */ /* 0x0004640008000100 */
[----:B--2---:R-:W-:Y:S01]  /*08e0*/  NOP ;  /* 0x0000000000007918 */ /* 0x004fe20000000000 */
.L_x_11:
[----:B------:R-:W2:Y:S01]  /*08f0*/  SHFL.IDX PT, R2, R96, RZ, 0x1f ;  /* 0x00001fff60027589 */ /* 0x000ea200000e0000 */
[----:B------:R-:W-:Y:S01]  /*0900*/  NOP ;  /* 0x0000000000007918 */ /* 0x000fe20000000000 */
[----:B--2---:R-:W-:-:S13]  /*0910*/  ISETP.NE.AND P0, PT, R2, 0x4, PT ;  /* 0x000000040200780c */ /* 0x004fda0003f05270 */
[----:B------:R-:W-:Y:S05]  /*0920*/  @P0 BRA `(.L_x_12) ;  /* 0x00000000004c0947 */ /* 0x000fea0003800000 */
[----:B-1----:R-:W1:Y:S01]  /*0930*/  S2UR UR5, SR_CgaCtaId ;  /* 0x00000000000579c3 */ /* 0x002e620000008800 */
[----:B------:R-:W-:Y:S01]  /*0940*/  UMOV UR9, 0xe0 ;  /* 0x000000e000097882 */ /* 0x000fe20000000000 */
[----:B------:R-:W-:Y:S01]  /*0950*/  UMOV UR7, 0x400 ;  /* 0x0000040000077882 */ /* 0x000fe20000000000 */
[----:B------:R-:W-:Y:S01]  /*0960*/  USEL UR9, UR9, 0x100, UP3 ;  /* 0x0000010009097887 */ /* 0x000fe20009800000 */
[----:B------:R-:W-:Y:S01]  /*0970*/  UMOV UR4, 0x1 ;  /* 0x0000000100047882 */ /* 0x000fe20000000000 */
[----:B------:R-:W-:Y:S01]  /*0980*/  ELECT P0, URZ, PT ;  /* 0x0000000000ff782f */ /* 0x000fe20003800000 */
[----:B------:R-:W-:-:S04]  /*0990*/  UIADD3 UR10, UPT, UPT, -UR4, 0x100000, URZ ;  /* 0x00100000040a7890 */ /* 0x000fc8000fffe1ff */
[----:B------:R-:W-:Y:S02]  /*09a0*/  USHF.L.U32 UR11, UR10, 0xb, URZ ;  /* 0x0000000b0a0b7899 */ /* 0x000fe400080006ff */
[----:B------:R-:W-:Y:S02]  /*09b0*/  USHF.L.U32 UR10, UR10, 0x1, URZ ;  /* 0x000000010a0a7899 */ /* 0x000fe400080006ff */
[----:B------:R-:W-:-:S04]  /*09c0*/  UIADD3 UR12, UPT, UPT, -UR9, 0x100000, URZ ;  /* 0x00100000090c7890 */ /* 0x000fc8000fffe1ff */
[----:B------:R-:W-:Y:S02]  /*09d0*/  USHF.L.U32 UR13, UR12, 0xb, URZ ;  /* 0x0000000b0c0d7899 */ /* 0x000fe400080006ff */
[----:B------:R-:W-:Y:S02]  /*09e0*/  USHF.L.U32 UR12, UR12, 0x1, URZ ;  /* 0x000000010c0c7899 */ /* 0x000fe400080006ff */
[----:B-1----:R-:W-:Y:S01]  /*09f0*/  ULEA UR5, UR5, UR7, 0x18 ;  /* 0x0000000705057291 */ /* 0x002fe2000f8ec0ff */
[----:B------:R-:W1:Y:S11]  /*0a00*/  FENCE.VIEW.ASYNC.S ;  /* 0x00000000000073c6 */ /* 0x000e760000000000 */
[----:B-1----:R2:W1:Y:S01]  /*0a10*/  SYNCS.EXCH.64 URZ, [UR5+0xb0], UR10 ;  /* 0x0000b00a05ff75b2 */ /* 0x0024620008000100 */
[----:B------:R2:W1:Y:S01]  /*0a20*/  SYNCS.EXCH.64 URZ, [UR5+0xc0], UR12 ;  /* 0x0000c00c05ff75b2 */ /* 0x0004620008000100 */
[----:B------:R2:W1:Y:S01]  /*0a30*/  SYNCS.EXCH.64 URZ, [UR5+0xb8], UR10 ;  /* 0x0000b80a05ff75b2 */ /* 0x0004620008000100 */
[----:B------:R2:W1:Y:S02]  /*0a40*/  SYNCS.EXCH.64 URZ, [UR5+0xc8], UR12 ;  /* 0x0000c80c05ff75b2 */ /* 0x0004640008000100 */
[----:B--2---:R-:W-:Y:S01]  /*0a50*/  NOP ;  /* 0x0000000000007918 */ /* 0x004fe20000000000 */
.L_x_12:
        /* <DEDUP_REMOVED lines=26> */
.L_x_13:
        /* <DEDUP_REMOVED lines=18> */
.L_x_14:
[----:B-1----:R-:W1:Y:S01]  /*0d20*/  S2UR UR5, SR_CTAID.X ;  /* 0x00000000000579c3 */ /* 0x002e620000002500 */
[----:B------:R-:W-:-:S05]  /*0d30*/  CS2R.32 R91, SR_CgaSize ;  /* 0x00000000005b7805 */ /* 0x000fca0000008a00 */
[----:B------:R-:W-:-:S05]  /*0d40*/  IMAD R91, R91, -0xa0, RZ ;  /* 0xffffff605b5b7824 */ /* 0x000fca00078e02ff */
[----:B------:R-:W-:-:S14]  /*0d50*/  R2UR UR9, R91 ;  /* 0x000000005b0972ca */ /* 0x000fdc00000e0000 */
[----:B------:R-:W2:Y:S01]  /*0d60*/  LDCU UR9, c[0x0][UR9+0x2b0] ;  /* 0x00005600090977ac */ /* 0x000ea20008000800 */
[----:B------:R-:W-:Y:S01]  /*0d70*/  NOP ;  /* 0x0000000000007918 */ /* 0x000fe20000000000 */
[----:B------:R-:W-:-:S05]  /*0d80*/  CS2R.32 R91, SR_CgaSize ;  /* 0x00000000005b7805 */ /* 0x000fca0000008a00 */
[----:B------:R-:W-:-:S05]  /*0d90*/  IMAD R91, R91, -0xa0, RZ ;  /* 0xffffff605b5b7824 */ /* 0x000fca00078e02ff */
[----:B------:R-:W-:-:S14]  /*0da0*/  R2UR UR7, R91 ;  /* 0x000000005b0772ca */ /* 0x000fdc00000e0000 */
[----:B------:R-:W3:Y:S01]  /*0db0*/  LDCU UR7, c[0x0][UR7+0x2b4] ;  /* 0x00005680070777ac */ /* 0x000ee20008000800 */
[----:B------:R-:W4:Y:S08]  /*0dc0*/  S2UR UR4, SR_CTAID.Y ;  /* 0x00000000000479c3 */ /* 0x000f300000002600 */
[----:B------:R-:W3:Y:S01]  /*0dd0*/  LDC R10, c[0x0][0xb24] ;  /* 0x0002c900ff0a7b82 */ /* 0x000ee20000000800 */
[----:B-1----:R-:W-:-:S02]  /*0de0*/  I2FP.F32.U32 R91, UR5 ;  /* 0x00000005005b7c45 */ /* 0x002fc40008201000 */
[----:B------:R-:W-:-:S05]  /*0df0*/  CS2R.32 R3, SR_CgaSize ;  /* 0x0000000000037805 */ /* 0x000fca0000008a00 */
[----:B------:R-:W-:-:S06]  /*0e00*/  IMAD R3, R3, -0xa0, RZ ;  /* 0xffffff6003037824 */ /* 0x000fcc00078e02ff */
[----:B------:R-:W1:Y:S01]  /*0e10*/  LDC R3, c[0x0][R3+0x2a0] ;  /* 0x0000a80003037b82 */ /* 0x000e620000000800 */
[----:B------:R-:W-:Y:S01]  /*0e20*/  MOV R15, UR5 ;  /* 0x00000005000f7c02 */ /* 0x000fe20008000f00 */
[----:B--2---:R-:W-:Y:S01]  /*0e30*/  FMUL R91, R91, UR9 ;  /* 0x000000095b5b7c20 */ /* 0x004fe20008400000 */
[----:B----4-:R-:W-:Y:S02]  /*0e40*/  I2FP.F32.U32 R90, UR4 ;  /* 0x00000004005a7c45 */ /* 0x010fe40008201000 */
[----:B------:R-:W-:-:S05]  /*0e50*/  CS2R.32 R2, SR_CgaSize ;  /* 0x0000000000027805 */ /* 0x000fca0000008a00 */
[----:B------:R-:W-:-:S06]  /*0e60*/  IMAD R2, R2, -0xa0, RZ ;  /* 0xffffff6002027824 */ /* 0x000fcc00078e02ff */
[----:B------:R-:W2:Y:S01]  /*0e70*/  LDC R2, c[0x0][R2+0x2a4] ;  /* 0x0000a90002027b82 */ /* 0x000ea20000000800 */
[----:B------:R-:W-:Y:S01]  /*0e80*/  MOV R14, UR4 ;  /* 0x00000004000e7c02 */ /* 0x000fe20008000f00 */
[----:B------:R-:W4:Y:S01]  /*0e90*/  F2I.U32.TRUNC.NTZ R91, R91 ;  /* 0x0000005b005b7305 */ /* 0x000f22000020f000 */
[----:B---3--:R-:W-:-:S05]  /*0ea0*/  FMUL R90, R90, UR7 ;  /* 0x000000075a5a7c20 */ /* 0x008fca0008400000 */
[----:B------:R-:W-:Y:S01]  /*0eb0*/  BAR.SYNC.DEFER_BLOCKING 0x0 ;  /* 0x0000000000007b1d */ /* 0x000fe20000010000 */
[----:B------:R-:W-:-:S05]  /*0ec0*/  ISETP.GE.AND P0, PT, R10, 0x1, PT ;  /* 0x000000010a00780c */ /* 0x000fca0003f06270 */
[----:B------:R-:W3:Y:S02]  /*0ed0*/  F2I.U32.TRUNC.NTZ R90, R90 ;  /* 0x0000005a005a7305 */ /* 0x000ee4000020f000 */
[----:B------:R-:W2:Y:S01]  /*0ee0*/  S2UR UR36, SR_CTAID.Z ;  /* 0x00000000002479c3 */ /* 0x000ea20000002700 */
[----:B----4-:R-:W-:-:S05]  /*0ef0*/  IADD3 R91, PT, PT, -R91, RZ, RZ ;  /* 0x000000ff5b5b7210 */ /* 0x010fca0007ffe1ff */
[----:B-1----:R-:W-:Y:S01]  /*0f00*/  IMAD R91, R3, R91, UR5 ;  /* 0x00000005035b7e24 */ /* 0x002fe2000f8e025b */
[----:B---3--:R-:W-:-:S05]  /*0f10*/  IADD3 R90, PT, PT, -R90, RZ, RZ ;  /* 0x000000ff5a5a7210 */ /* 0x008fca0007ffe1ff */
[----:B--2---:R-:W-:Y:S01]  /*0f20*/  IMAD R90, R2, R90, UR4 ;  /* 0x00000004025a7e24 */ /* 0x004fe2000f8e025a */
[----:B------:R-:W-:Y:S06]  /*0f30*/  @!P0 BRA `(.L_x_15) ;  /* 0x0000000000b88947 */ /* 0x000fec0003800000 */
[----:B------:R-:W1:Y:S01]  /*0f40*/  LDC.64 R4, c[0x0][0xb18] ;  /* 0x0002c600ff047b82 */ /* 0x000e620000000a00 */
[----:B------:R-:W-:-:S07]  /*0f50*/  ISETP.NE.AND P0, PT, R10, 0x1, PT ;  /* 0x000000010a00780c */ /* 0x000fce0003f05270 */
[----:B------:R-:W2:Y:S08]  /*0f60*/  LDC R9, c[0x0][0xb0c] ;  /* 0x0002c300ff097b82 */ /* 0x000eb00000000800 */
[----:B------:R-:W3:Y:S08]  /*0f70*/  LDC R12, c[0x0][0x370] ;  /* 0x0000dc00ff0c7b82 */ /* 0x000ef00000000800 */
[----:B------:R-:W4:Y:S01]  /*0f80*/  LDC R11, c[0x0][0x374] ;  /* 0x0000dd00ff0b7b82 */ /* 0x000f220000000800 */
[----:B-1----:R-:W-:-:S07]  /*0f90*/  ISETP.NE.AND P1, PT, R4, 0x1, PT ;  /* 0x000000010400780c */ /* 0x002fce0003f25270 */
[----:B------:R-:W3:Y:S01]  /*0fa0*/  LDC.64 R6, c[0x0][0xb10] ;  /* 0x0002c400ff067b82 */ /* 0x000ee20000000a00 */
[----:B--2---:R-:W-:-:S07]  /*0fb0*/  ISETP.NE.AND P2, PT, R9, 0x1, PT ;  /* 0x000000010900780c */ /* 0x004fce0003f45270 */
[----:B------:R-:W1:Y:S08]  /*0fc0*/  LDC R8, c[0x0][0xb20] ;  /* 0x0002c800ff087b82 */ /* 0x000e700000000800 */
[----:B------:R-:W2:Y:S01]  /*0fd0*/  LDC.64 R2, c[0x0][0xb28] ;  /* 0x0002ca00ff027b82 */ /* 0x000ea20000000a00 */
[----:B----4-:R-:W-:-:S04]  /*0fe0*/  IMAD.HI.U32 R13, R11, R5, RZ ;  /* 0x000000050b0d7227 */ /* 0x010fc800078e00ff */
[----:B------:R-:W-:-:S04]  /*0ff0*/  IMAD.HI.U32 R5, R14, R5, RZ ;  /* 0x000000050e057227 */ /* 0x000fc800078e00ff */
[----:B---3--:R-:W-:-:S05]  /*1000*/  IMAD.HI.U32 R16, R12, R6, RZ ;  /* 0x000000060c107227 */ /* 0x008fca00078e00ff */
[-C--:B------:R-:W-:Y:S01]  /*1010*/  @P2 SHF.R.U32.HI R12, RZ, R7.reuse, R16 ;  /* 0x00000007ff0c2219 */ /* 0x080fe20000011610 */
[----:B------:R-:W-:Y:S01]  /*1020*/  IMAD.HI.U32 R16, R15, R6, RZ ;  /* 0x000000060f107227 */ /* 0x000fe200078e00ff */
[-C--:B-1----:R-:W-:Y:S02]  /*1030*/  @P1 SHF.R.U32.HI R11, RZ, R8.reuse, R13 ;  /* 0x00000008ff0b1219 */ /* 0x082fe4000001160d */
[----:B------:R-:W-:Y:S02]  /*1040*/  SHF.R.U32.HI R5, RZ, R8, R5 ;  /* 0x00000008ff057219 */ /* 0x000fe40000011605 */
[----:B------:R-:W-:Y:S02]  /*1050*/  SHF.R.U32.HI R16, RZ, R7, R16 ;  /* 0x00000007ff107219 */ /* 0x000fe40000011610 */
[----:B------:R-:W-:Y:S01]  /*1060*/  SEL R5, R14, R5, !P1 ;  /* 0x000000050e057207 */ /* 0x000fe20004800000 */
[----:B--2---:R-:W-:Y:S01]  /*1070*/  IMAD.HI.U32 R13, R11, R2, RZ ;  /* 0x000000020b0d7227 */ /* 0x004fe200078e00ff */
[----:B------:R-:W-:-:S03]  /*1080*/  SEL R16, R15, R16, !P2 ;  /* 0x000000100f107207 */ /* 0x000fc60005000000 */
[----:B------:R-:W-:Y:S01]  /*1090*/  IMAD.HI.U32 R6, R12, R2, RZ ;  /* 0x000000020c067227 */ /* 0x000fe200078e00ff */
[----:B------:R-:W-:-:S04]  /*10a0*/  @P0 SHF.R.U32.HI R11, RZ, R3, R13 ;  /* 0x00000003ff0b0219 */ /* 0x000fc8000001160d */
[----:B------:R-:W-:Y:S01]  /*10b0*/  @P0 SHF.R.U32.HI R12, RZ, R3, R6 ;  /* 0x00000003ff0c0219 */ /* 0x000fe20000011606 */
[----:B------:R-:W-:-:S04]  /*10c0*/  IMAD R11, R11, R10, RZ ;  /* 0x0000000a0b0b7224 */ /* 0x000fc800078e02ff */
[----:B------:R-:W-:Y:S01]  /*10d0*/  IMAD R6, R12, R10, RZ ;  /* 0x0000000a0c067224 */ /* 0x000fe200078e02ff */
[----:B------:R-:W-:-:S04]  /*10e0*/  ISETP.GE.AND P1, PT, R5, R11, PT ;  /* 0x0000000b0500720c */ /* 0x000fc80003f26270 */
[----:B------:R-:W-:Y:S01]  /*10f0*/  ISETP.GE.OR P1, PT, R16, R6, P1 ;  /* 0x000000061000720c */ /* 0x000fe20000f26670 */
[----:B------:R-:W-:-:S05]  /*1100*/  IMAD.HI.U32 R6, R5, R2, RZ ;  /* 0x0000000205067227 */ /* 0x000fca00078e00ff */
[----:B------:R-:W-:-:S04]  /*1110*/  SHF.R.U32.HI R6, RZ, R3, R6 ;  /* 0x00000003ff067219 */ /* 0x000fc80000011606 */
[----:B------:R-:W-:-:S03]  /*1120*/  SEL R6, R5, R6, !P0 ;  /* 0x0000000605067207 */ /* 0x000fc60004000000 */
[----:B------:R-:W-:Y:S01]  /*1130*/  @!P1 IMAD.HI.U32 R7, R16, R2, RZ ;  /* 0x0000000210079227 */ /* 0x000fe200078e00ff */
[----:B------:R-:W-:-:S04]  /*1140*/  IADD3 R2, PT, PT, -R6, RZ, RZ ;  /* 0x000000ff06027210 */ /* 0x000fc80007ffe1ff */
[----:B------:R-:W-:Y:S01]  /*1150*/  @!P1 SHF.R.U32.HI R3, RZ, R3, R7 ;  /* 0x00000003ff039219 */ /* 0x000fe20000011607 */
[----:B------:R-:W-:Y:S01]  /*1160*/  IMAD R2, R10, R2, R5 ;  /* 0x000000020a027224 */ /* 0x000fe200078e0205 */
[----:B------:R-:W-:Y:S02]  /*1170*/  IADD3 R7, PT, PT, -R5, RZ, RZ ;  /* 0x000000ff05077210 */ /* 0x000fe40007ffe1ff */
[----:B------:R-:W-:-:S03]  /*1180*/  @!P1 SEL R3, R16, R3, !P0 ;  /* 0x0000000310039207 */ /* 0x000fc60004000000 */
[----:B------:R-:W-:Y:S02]  /*1190*/  IMAD R7, R4, R7, R14 ;  /* 0x0000000704077224 */ /* 0x000fe400078e020e */
[--C-:B------:R-:W-:Y:S02]  /*11a0*/  @!P1 IMAD.IADD R6, R6, 0x1, -R3.reuse ;  /* 0x0000000106069824 */ /* 0x100fe400078e0a03 */
[----:B------:R-:W-:Y:S01]  /*11b0*/  @!P1 IMAD R3, R2, R12, R3 ;  /* 0x0000000c02039224 */ /* 0x000fe200078e0203 */
[----:B------:R-:W-:Y:S01]  /*11c0*/  IADD3 R2, PT, PT, -R16, RZ, RZ ;  /* 0x000000ff10027210 */ /* 0x000fe20007ffe1ff */
[----:B------:R-:W-:Y:S02]  /*11d0*/  @!P1 IMAD R5, R6, R10, R16 ;  /* 0x0000000a06059224 */ /* 0x000fe400078e0210 */
[----:B------:R-:W-:Y:S02]  /*11e0*/  @!P1 IMAD.MOV.U32 R16, RZ, RZ, R3 ;  /* 0x000000ffff109224 */ /* 0x000fe400078e0003 */
[----:B------:R-:W-:-:S02]  /*11f0*/  IMAD R2, R9, R2, R15 ;  /* 0x0000000209027224 */ /* 0x000fc400078e020f */
[----:B------:R-:W-:Y:S02]  /*1200*/  IMAD R14, R5, R4, R7 ;  /* 0x00000004050e7224 */ /* 0x000fe400078e0207 */
[----:B------:R-:W-:Y:S02]  /*1210*/  IMAD R15, R16, R9, R2 ;  /* 0x00000009100f7224 */ /* 0x000fe400078e0202 */
.L_x_15:
[----:B------:R-:W1:Y:S01]  /*1220*/  LDCU UR4, c[0x0][0xb30] ;  /* 0x00016600ff0477ac */ /* 0x000e620008000800 */
[----:B------:R-:W2:Y:S08]  /*1230*/  S2UR UR37, SR_CgaCtaId ;  /* 0x00000000002579c3 */ /* 0x000eb00000008800 */
[----:B------:R-:W3:Y:S01]  /*1240*/  LDC R40, c[0x0][0xb24] ;  /* 0x0002c900ff287b82 */ /* 0x000ee20000000800 */
[----:B-1----:R-:W-:-:S09]  /*1250*/  UISETP.NE.AND UP0, UPT, UR4, 0x1, UPT ;  /* 0x000000010400788c */ /* 0x002fd2000bf05270 */
[----:B--2---:R-:W-:Y:S05]  /*1260*/  BRA.U UP0, `(.L_x_16) ;  /* 0x0000000100407547 */ /* 0x004fea000b800000 */
[----:B------:R-:W1:Y:S08]  /*1270*/  LDC.64 R4, c[0x0][0xb10] ;  /* 0x0002c400ff047b82 */ /* 0x000e700000000a00 */
[----:B------:R-:W2:Y:S08]  /*1280*/  LDC.64 R2, c[0x0][0xb18] ;  /* 0x0002c600ff027b82 */ /* 0x000eb00000000a00 */
[----:B------:R-:W4:Y:S08]  /*1290*/  LDC R6, c[0x0][0xb20] ;  /* 0x0002c800ff067b82 */ /* 0x000f300000000800 */
[----:B------:R-:W3:Y:S01]  /*12a0*/  LDC R7, c[0x0][0xb0c] ;  /* 0x0002c300ff077b82 */ /* 0x000ee20000000800 */
[----:B-1----:R-:W-:-:S05]  /*12b0*/  IMAD.HI.U32 R4, R15, R4, RZ ;  /* 0x000000040f047227 */ /* 0x002fca00078e00ff */
[----:B------:R-:W-:Y:S01]  /*12c0*/  SHF.R.U32.HI R4, RZ, R5, R4 ;  /* 0x00000005ff047219 */ /* 0x000fe20000011604 */
[----:B--2---:R-:W-:Y:S01]  /*12d0*/  IMAD.HI.U32 R3, R14, R3, RZ ;  /* 0x000000030e037227 */ /* 0x004fe200078e00ff */
[----:B------:R-:W-:-:S04]  /*12e0*/  ISETP.NE.AND P0, PT, R2, 0x1, PT ;  /* 0x000000010200780c */ /* 0x000fc80003f05270 */
[----:B----4-:R-:W-:-:S04]  /*12f0*/  SHF.R.U32.HI R3, RZ, R6, R3 ;  /* 0x00000006ff037219 */ /* 0x010fc80000011603 */
[----:B------:R-:W-:Y:S02]  /*1300*/  SEL R3, R14, R3, !P0 ;  /* 0x000000030e037207 */ /* 0x000fe40004000000 */
[----:B---3--:R-:W-:-:S04]  /*1310*/  ISETP.NE.AND P1, PT, R7, 0x1, PT ;  /* 0x000000010700780c */ /* 0x008fc80003f25270 */
[----:B------:R-:W-:-:S05]  /*1320*/  SEL R4, R15, R4, !P1 ;  /* 0x000000040f047207 */ /* 0x000fca0004800000 */
[----:B------:R-:W-:Y:S02]  /*1330*/  IMAD.IADD R5, R3, 0x1, -R4 ;  /* 0x0000000103057824 */ /* 0x000fe400078e0a04 */
[----:B------:R-:W-:Y:S02]  /*1340*/  IMAD.IADD R3, R4, 0x1, -R3 ;  /* 0x0000000104037824 */ /* 0x000fe400078e0a03 */
[----:B------:R-:W-:Y:S02]  /*1350*/  IMAD R15, R5, R7, R15 ;  /* 0x00000007050f7224 */ /* 0x000fe400078e020f */
[----:B------:R-:W-:-:S07]  /*1360*/  IMAD R14, R3, R2, R14 ;  /* 0x00000002030e7224 */ /* 0x000fce00078e020e */
.L_x_16:
[----:B------:R-:W-:Y:S01]  /*1370*/  BAR.SYNC.DEFER_BLOCKING 0x0 ;  /* 0x0000000000007b1d */ /* 0x000fe20000010000 */
[----:B------:R-:W-:Y:S01]  /*1380*/  UISETP.NE.AND UP0, UPT, UR8, 0x2, UPT ;  /* 0x000000020800788c */ /* 0x000fe2000bf05270 */
[----:B------:R-:W-:Y:S02]  /*1390*/  ISETP.NE.OR P5, PT, R0, 0x2, !P5 ;  /* 0x000000020000780c */ /* 0x000fe40006fa5670 */
[----:B------:R-:W-:-:S06]  /*13a0*/  LOP3.LUT R2, R105, 0x1f, RZ, 0xc0, !PT ;  /* 0x0000001f69027812 */ /* 0x000fcc00078ec0ff */
[----:B------:R-:W-:Y:S05]  /*13b0*/  BRA.U UP0, `(.L_x_17) ;  /* 0x0000001100987547 */ /* 0x000fea000b800000 */
[----:B------:R-:W1:Y:S01]  /*13c0*/  LDCU UR13, c[0x0][0x38c] ;  /* 0x00007180ff0d77ac */ /* 0x000e620008000800 */
[----:B------:R-:W2:Y:S01]  /*13d0*/  LDC R8, c[0x0][0x370] ;  /* 0x0000dc00ff087b82 */ /* 0x000ea20000000800 */
[----:B------:R-:W-:Y:S01]  /*13e0*/  HFMA2 R16, -RZ, RZ, 0, 0 ;  /* 0x00000000ff107431 */ /* 0x000fe200000001ff */
[----:B------:R-:W-:Y:S01]  /*13f0*/  ISETP.EQ.OR P4, PT, R2, RZ, P5 ;  /* 0x000000ff0200720c */ /* 0x000fe20002f82670 */
[----:B------:R-:W-:Y:S01]  /*1400*/  IMAD.MOV.U32 R17, RZ, RZ, 0x1 ;  /* 0x00000001ff117424 */ /* 0x000fe200078e00ff */
[----:B------:R-:W-:Y:S01]  /*1410*/  CS2R R12, SRZ ;  /* 0x00000000000c7805 */ /* 0x000fe2000001ff00 */
[----:B------:R-:W-:Y:S01]  /*1420*/  IMAD.MOV.U32 R11, RZ, RZ, 0x1 ;  /* 0x00000001ff0b7424 */ /* 0x000fe200078e00ff */
[----:B------:R-:W4:Y:S02]  /*1430*/  LDCU.64 UR22, c[0x0][0x348] ;  /* 0x00006900ff1677ac */ /* 0x000f240008000a00 */
[----:B------:R-:W2:Y:S01]  /*1440*/  LDC R0, c[0x0][0x374] ;  /* 0x0000dd00ff007b82 */ /* 0x000ea20000000800 */
[----:B------:R-:W-:Y:S01]  /*1450*/  UMOV UR6, URZ ;  /* 0x000000ff00067c82 */ /* 0x000fe20008000000 */
[----:B-1----:R-:W-:-:S04]  /*1460*/  UIADD3 UR5, UPT, UPT, UR13, 0x3f, URZ ;  /* 0x0000003f0d057890 */ /* 0x002fc8000fffe0ff */
[----:B------:R-:W-:-:S04]  /*1470*/  USHF.R.S32.HI UR4, URZ, 0x1f, UR5 ;  /* 0x0000001fff047899 */ /* 0x000fc80008011405 */
[----:B------:R-:W-:-:S04]  /*1480*/  ULEA.HI UR4, UR4, UR5, URZ, 0x6 ;  /* 0x0000000504047291 */ /* 0x000fc8000f8f30ff */
[----:B------:R-:W-:Y:S02]  /*1490*/  USHF.R.S32.HI UR15, URZ, 0x6, UR4 ;  /* 0x00000006ff0f7899 */ /* 0x000fe40008011404 */
[----:B------:R-:W-:Y:S02]  /*14a0*/  UIADD3 UR4, UPT, UPT, UR13, -0x1, URZ ;  /* 0xffffffff0d047890 */ /* 0x000fe4000fffe0ff */
[----:B------:R-:W-:Y:S02]  /*14b0*/  UISETP.LT.U32.AND UP0, UPT, UR15, 0x6, UPT ;  /* 0x000000060f00788c */ /* 0x000fe4000bf01070 */
[----:B------:R-:W-:Y:S02]  /*14c0*/  UISETP.GE.U32.AND UP1, UPT, UR4, -0x7f, UPT ;  /* 0xffffff810400788c */ /* 0x000fe4000bf26070 */
[----:B------:R-:W-:Y:S02]  /*14d0*/  USEL UR14, UR15, 0x6, UP0 ;  /* 0x000000060f0e7887 */ /* 0x000fe40008000000 */
[----:B------:R-:W-:-:S02]  /*14e0*/  UIADD3 UR13, UPT, UPT, UR13, 0x7e, URZ ;  /* 0x0000007e0d0d7890 */ /* 0x000fc4000fffe0ff */
[----:B------:R-:W-:Y:S02]  /*14f0*/  UIADD3 UR5, UPT, UPT, UR14, -0x1, URZ ;  /* 0xffffffff0e057890 */ /* 0x000fe4000fffe0ff */
[----:B------:R-:W-:-:S03]  /*1500*/  UIADD3 UR7, UPT, UPT, UR15, -UR14, URZ ;  /* 0x8000000e0f077290 */ /* 0x000fc6000fffe0ff */
[----:B------:R-:W-:-:S04]  /*1510*/  @UP1 UIADD3 UR5, UPT, UPT, UR14, URZ, URZ ;  /* 0x000000ff0e051290 */ /* 0x000fc8000fffe0ff */
[----:B----4-:R-:W-:-:S12]  /*1520*/  UIADD3 UR5, UPT, UPT, UR5, 0x1, URZ ;  /* 0x0000000105057890 */ /* 0x010fd8000fffe0ff */
.L_x_35:
[----:B------:R-:W-:Y:S01]  /*1530*/  UISETP.NE.AND UP0, UPT, UR37, URZ, UPT ;  /* 0x000000ff2500728c */ /* 0x000fe2000bf05270 */
[----:B------:R-:W1:Y:S08]  /*1540*/  S2UR UR37, SR_CgaCtaId ;  /* 0x00000000002579c3 */ /* 0x000e700000008800 */
[----:B------:R-:W-:Y:S05]  /*1550*/  BRA.U UP0, `(.L_x_18) ;  /* 0x0000000100347547 */ /* 0x000fea000b800000 */
[----:B------:R-:W4:Y:S01]  /*1560*/  S2R R2, SR_CgaCtaId ;  /* 0x0000000000027919 */ /* 0x000f220000008800 */
[----:B------:R-:W-:-:S04]  /*1570*/  MOV R3, 0x400 ;  /* 0x0000040000037802 */ /* 0x000fc80000000f00 */
[----:B----4-:R-:W-:Y:S02]  /*1580*/  LEA R2, R2, R3, 0x18 ;  /* 0x0000000302027211 */ /* 0x010fe400078ec0ff */
[----:B------:R-:W-:-:S03]  /*1590*/  SHF.L.U32 R3, R11, 0x1f, RZ ;  /* 0x0000001f0b037819 */ /* 0x000fc600000006ff */
[----:B------:R-:W-:-:S04]  /*15a0*/  IMAD R2, R12, 0x8, R2 ;  /* 0x000000080c027824 */ /* 0x000fc800078e0202 */
[----:B------:R-:W4:Y:S02]  /*15b0*/  SYNCS.PHASECHK.TRANS64.TRYWAIT P0, [R2+URZ+0x120], R3 ;  /* 0x00012003020075a7 */ /* 0x000f2400080011ff */
[----:B----4-:R-:W-:Y:S05]  /*15c0*/  @!P0 BRA `(.L_x_19) ;  /* 0x0000007800108947 */ /* 0x010fea0003800000 */
.L_x_134:
[----:B------:R-:W-:Y:S01]  /*15d0*/  VIADD R12, R12, 0x1 ;  /* 0x000000010c0c7836 */ /* 0x000fe20000000000 */
[----:B------:R4:W-:Y:S04]  /*15e0*/  SYNCS.ARRIVE.TRANS64.A1T0 RZ, [R2+URZ+0x110], RZ ;  /* 0x000110ff02ff79a7 */ /* 0x0009e800081000ff */
[----:B------:R-:W-:-:S04]  /*15f0*/  ISETP.NE.AND P0, PT, R12, 0x2, PT ;  /* 0x000000020c00780c */ /* 0x000fc80003f05270 */
[----:B------:R-:W-:Y:S02]  /*1600*/  SEL R12, R12, RZ, P0 ;  /* 0x000000ff0c0c7207 */ /* 0x000fe40000000000 */
[----:B----4-:R-:W-:-:S04]  /*1610*/  SEL R2, RZ, 0x1, P0 ;  /* 0x00000001ff027807 */ /* 0x010fc80000000000 */
[----:B------:R-:W-:-:S07]  /*1620*/  LOP3.LUT R11, R11, R2, RZ, 0x3c, !PT ;  /* 0x000000020b0b7212 */ /* 0x000fce00078e3cff */
.L_x_18:
[----:B------:R-:W-:Y:S01]  /*1630*/  UMOV UR4, 0x400 ;  /* 0x0000040000047882 */ /* 0x000fe20000000000 */
[----:B------:R-:W-:Y:S01]  /*1640*/  SHF.L.U32 R2, R17, 0x1f, RZ ;  /* 0x0000001f11027819 */ /* 0x000fe200000006ff */
[----:B-1----:R-:W-:Y:S01]  /*1650*/  ULEA UR4, UR37, UR4, 0x18 ;  /* 0x0000000425047291 */ /* 0x002fe2000f8ec0ff */
[----:B------:R-:W-:Y:S01]  /*1660*/  R2UR UR35, R15 ;  /* 0x000000000f2372ca */ /* 0x000fe200000e0000 */
[----:B------:R-:W-:Y:S01]  /*1670*/  UISETP.GE.U32.AND UP0, UPT, UR13, 0x7f, UPT ;  /* 0x0000007f0d00788c */ /* 0x000fe2000bf06070 */
[----:B------:R-:W-:Y:S01]  /*1680*/  R2UR UR11, R14 ;  /* 0x000000000e0b72ca */ /* 0x000fe200000e0000 */
[----:B------:R-:W-:Y:S01]  /*1690*/  ULEA UR8, UR6, UR4, 0x3 ;  /* 0x0000000406087291 */ /* 0x000fe2000f8e18ff */
[----:B------:R-:W-:-:S08]  /*16a0*/  UMOV UR24, URZ ;  /* 0x000000ff00187c82 */ /* 0x000fd00008000000 */
[----:B------:R1:W4:Y:S01]  /*16b0*/  SYNCS.PHASECHK.TRANS64.TRYWAIT P0, [UR8+0x30], R2 ;  /* 0x00003002ff0075a7 */ /* 0x0003220008001108 */
[----:B------:R-:W-:Y:S02]  /*16c0*/  USHF.L.U32 UR35, UR35, 0x7, URZ ;  /* 0x0000000723237899 */ /* 0x000fe400080006ff */
[----:B------:R-:W-:Y:S01]  /*16d0*/  USHF.L.U32 UR11, UR11, 0x7, URZ ;  /* 0x000000070b0b7899 */ /* 0x000fe200080006ff */
[----:B------:R-:W-:Y:S11]  /*16e0*/  BRA.U !UP0, `(.L_x_20) ;  /* 0x0000000108a47547 */ /* 0x000ff6000b800000 */
[----:B------:R-:W-:Y:S01]  /*16f0*/  UMOV UR16, URZ ;  /* 0x000000ff00107c82 */ /* 0x000fe20008000000 */
[----:B------:R-:W-:-:S05]  /*1700*/  UMOV UR17, UR6 ;  /* 0x0000000600117c82 */ /* 0x000fca0008000000 */
.L_x_25:
[----:B-1----:R-:W-:Y:S01]  /*1710*/  ULEA UR33, UR17, UR4, 0x3 ;  /* 0x0000000411217291 */ /* 0x002fe2000f8e18ff */
[----:B----4-:R-:W-:Y:S01]  /*1720*/  @!P5 MOV R3, 0x8000 ;  /* 0x000080000003d802 */ /* 0x010fe20000000f00 */
[----:B----4-:R-:W-:Y:S10]  /*1730*/  @P0 BRA `(.L_x_21) ;  /* 0x00000000000c0947 */ /* 0x010ff40003800000 */
[----:B------:R-:W-:-:S04]  /*1740*/  SHF.L.U32 R4, R17, 0x1f, RZ ;  /* 0x0000001f11047819 */ /* 0x000fc800000006ff */
[----:B------:R-:W4:Y:S02]  /*1750*/  SYNCS.PHASECHK.TRANS64.TRYWAIT P0, [UR33+0x30], R4 ;  /* 0x00003004ff0075a7 */ /* 0x000f240008001121 */
[----:B----4-:R-:W-:Y:S05]  /*1760*/  @!P0 BRA `(.L_x_22) ;  /* 0x0000007400bc8947 */ /* 0x010fea0003800000 */
.L_x_21:
[----:B------:R4:W-:Y:S01]  /*1770*/  @!P5 SYNCS.ARRIVE.TRANS64 RZ, [UR33], R3 ;  /* 0x00000003ffffd9a7 */ /* 0x0009e20008000021 */
[----:B------:R-:W-:Y:S04]  /*1780*/  BSSY.RECONVERGENT B0, `(.L_x_23) ;  /* 0x0000003000007945 */ /* 0x000fe80003800200 */
[----:B------:R-:W-:Y:S05]  /*1790*/  @P4 BRA `(.L_x_24) ;  /* 0x0000000000044947 */ /* 0x000fea0003800000 */
[----:B------:R-:W-:Y:S05]  /*17a0*/  BPT.TRAP 0x1 ;  /* 0x000000040000795c */ /* 0x000fea0000300000 */
.L_x_24:
[----:B------:R-:W-:Y:S05]  /*17b0*/  BSYNC.RECONVERGENT B0 ;  /* 0x0000000000007941 */ /* 0x000fea0003800200 */
.L_x_23:
[----:B------:R-:W-:Y:S02]  /*17c0*/  UIADD3 UR6, UPT, UPT, UR17, 0x1, URZ ;  /* 0x0000000111067890 */ /* 0x000fe4000fffe0ff */
[----:B------:R-:W-:Y:S02]  /*17d0*/  UIADD3 UR26, UP1, UPT, UR22, 0x80, URZ ;  /* 0x00000080161a7890 */ /* 0x000fe4000ff3e0ff */
[----:B------:R-:W-:Y:S02]  /*17e0*/  UISETP.NE.AND UP0, UPT, UR6, 0x6, UPT ;  /* 0x000000060600788c */ /* 0x000fe4000bf05270 */
[----:B------:R-:W-:Y:S02]  /*17f0*/  USHF.L.U32 UR34, UR16, 0x6, URZ ;  /* 0x0000000610227899 */ /* 0x000fe400080006ff */
[----:B------:R-:W-:Y:S02]  /*1800*/  USEL UR9, URZ, 0x1, UP0 ;  /* 0x00000001ff097887 */ /* 0x000fe40008000000 */
[----:B------:R-:W-:-:S02]  /*1810*/  USEL UR6, UR6, URZ, UP0 ;  /* 0x000000ff06067287 */ /* 0x000fc40008000000 */
[----:B------:R-:W-:Y:S02]  /*1820*/  UIADD3 UR20, UP0, UPT, UR22, 0x180, URZ ;  /* 0x0000018016147890 */ /* 0x000fe4000ff1e0ff */
[----:B------:R-:W-:Y:S01]  /*1830*/  ULEA UR8, UR6, UR4, 0x3 ;  /* 0x0000000406087291 */ /* 0x000fe2000f8e18ff */
[----:B------:R-:W-:Y:S01]  /*1840*/  LOP3.LUT R17, R17, UR9, RZ, 0x3c, !PT ;  /* 0x0000000911117c12 */ /* 0x000fe2000f8e3cff */
[----:B------:R-:W-:Y:S02]  /*1850*/  UIADD3.X UR27, UPT, UPT, URZ, UR23, URZ, UP1, !UPT ;  /* 0x00000017ff1b7290 */ /* 0x000fe40008ffe4ff */
[----:B------:R-:W-:Y:S01]  /*1860*/  UIADD3.X UR21, UPT, UPT, URZ, UR23, URZ, UP0, !UPT ;  /* 0x00000017ff157290 */ /* 0x000fe200087fe4ff */
[----:B-1----:R-:W-:Y:S01]  /*1870*/  SHF.L.U32 R2, R17, 0x1f, RZ ;  /* 0x0000001f11027819 */ /* 0x002fe200000006ff */
[----:B------:R-:W-:Y:S01]  /*1880*/  UMOV UR18, 0x0 ;  /* 0x0000000000127882 */ /* 0x000fe20000000000 */
[----:B------:R-:W-:Y:S01]  /*1890*/  UMOV UR19, 0x10000000 ;  /* 0x1000000000137882 */ /* 0x000fe20000000000 */
[----:B------:R-:W-:Y:S01]  /*18a0*/  UMOV UR12, UR36 ;  /* 0x00000024000c7c82 */ /* 0x000fe20008000000 */
[----:B------:R1:W1:Y:S01]  /*18b0*/  SYNCS.PHASECHK.TRANS64.TRYWAIT P0, [UR8+0x30], R2 ;  /* 0x00003002ff0075a7 */ /* 0x0002620008001108 */
[----:B------:R-:W-:Y:S01]  /*18c0*/  ULEA UR8, UR17, UR4, 0xe ;  /* 0x0000000411087291 */ /* 0x000fe2000f8e70ff */
[----:B------:R-:W-:Y:S01]  /*18d0*/  UMOV UR9, UR33 ;  /* 0x0000002100097c82 */ /* 0x000fe20008000000 */
[----:B------:R-:W-:-:S02]  /*18e0*/  UMOV UR10, UR34 ;  /* 0x00000022000a7c82 */ /* 0x000fc40008000000 */
[----:B------:R-:W-:Y:S02]  /*18f0*/  UIADD3 UR32, UPT, UPT, UR8, 0x8400, URZ ;  /* 0x0000840008207890 */ /* 0x000fe4000fffe0ff */
[----:B------:R-:W-:Y:S02]  /*1900*/  UIADD3 UR8, UPT, UPT, UR8, 0x20400, URZ ;  /* 0x0002040008087890 */ /* 0x000fe4000fffe0ff */
[----:B------:R-:W-:Y:S01]  /*1910*/  UIADD3 UR16, UPT, UPT, UR16, 0x1, URZ ;  /* 0x0000000110107890 */ /* 0x000fe2000fffe0ff */
[----:B------:R-:W-:Y:S01]  /*1920*/  UMOV UR24, UR5 ;  /* 0x0000000500187c82 */ /* 0x000fe20008000000 */
[----:B------:R-:W-:Y:S02]  /*1930*/  UMOV UR17, UR6 ;  /* 0x0000000600117c82 */ /* 0x000fe40008000000 */
[----:B------:R-:W-:Y:S01]  /*1940*/  UISETP.NE.AND UP0, UPT, UR16, UR5, UPT ;  /* 0x000000051000728c */ /* 0x000fe2000bf05270 */
[----:B------:R1:W-:Y:S02]  /*1950*/  UTMALDG.3D [UR32], [UR26], desc[UR18] ;  /* 0x000012201a0075b4 */ /* 0x0003e40008011000 */
[----:B------:R1:W-:Y:S06]  /*1960*/  UTMALDG.3D [UR8], [UR20], desc[UR18] ;  /* 0x00001208140075b4 */ /* 0x0003ec0008011000 */
[----:B------:R-:W-:Y:S05]  /*1970*/  BRA.U UP0, `(.L_x_25) ;  /* 0xfffffffd00647547 */ /* 0x000fea000b83ffff */
.L_x_20:
[----:B-1--4-:R-:W-:Y:S01]  /*1980*/  PLOP3.LUT P0, PT, PT, PT, UP3, 0x80, 0x8 ;  /* 0x000000000008781c */ /* 0x012fe20003f0f038 */
[----:B------:R-:W-:Y:S01]  /*1990*/  ULEA UR8, UR6, UR4, 0x3 ;  /* 0x0000000406087291 */ /* 0x000fe2000f8e18ff */
[----:B------:R-:W-:Y:S01]  /*19a0*/  SHF.L.U32 R2, R17, 0x1f, RZ ;  /* 0x0000001f11027819 */ /* 0x000fe200000006ff */
[----:B------:R-:W-:-:S10]  /*19b0*/  UISETP.GT.AND UP0, UPT, UR15, UR14, UPT ;  /* 0x0000000e0f00728c */ /* 0x000fd4000bf04270 */
[----:B------:R-:W-:Y:S01]  /*19c0*/  @!P0 SYNCS.ARRIVE.TRANS64.A1T0 RZ, [UR4+0xa8], RZ ;  /* 0x0000a8ffffff89a7 */ /* 0x000fe20008100004 */
[----:B------:R1:W4:Y:S01]  /*19d0*/  SYNCS.PHASECHK.TRANS64.TRYWAIT P0, [UR8+0x30], R2 ;  /* 0x00003002ff0075a7 */ /* 0x0003220008001108 */
[----:B------:R-:W-:Y:S05]  /*19e0*/  BRA.U !UP0, `(.L_x_26) ;  /* 0x0000000108a87547 */ /* 0x000fea000b800000 */
[----:B------:R-:W-:Y:S01]  /*19f0*/  UIADD3 UR21, UPT, UPT, UR7, UR24, URZ ;  /* 0x0000001807157290 */ /* 0x000fe2000fffe0ff */
[----:B------:R-:W-:-:S11]  /*1a00*/  UMOV UR25, UR6 ;  /* 0x0000000600197c82 */ /* 0x000fd60008000000 */
.L_x_31:
[----:B-1----:R-:W-:Y:S01]  /*1a10*/  ULEA UR17, UR25, UR4, 0x3 ;  /* 0x0000000419117291 */ /* 0x002fe2000f8e18ff */
[----:B----4-:R-:W-:Y:S01]  /*1a20*/  @!P5 MOV R3, 0x8000 ;  /* 0x000080000003d802 */ /* 0x010fe20000000f00 */
[----:B----4-:R-:W-:Y:S10]  /*1a30*/  @P0 BRA `(.L_x_27) ;  /* 0x00000000000c0947 */ /* 0x010ff40003800000 */
[----:B------:R-:W-:-:S04]  /*1a40*/  SHF.L.U32 R4, R17, 0x1f, RZ ;  /* 0x0000001f11047819 */ /* 0x000fc800000006ff */
[----:B------:R-:W4:Y:S02]  /*1a50*/  SYNCS.PHASECHK.TRANS64.TRYWAIT P0, [UR17+0x30], R4 ;  /* 0x00003004ff0075a7 */ /* 0x000f240008001111 */
[----:B----4-:R-:W-:Y:S05]  /*1a60*/  @!P0 BRA `(.L_x_28) ;  /* 0x0000007400148947 */ /* 0x010fea0003800000 */
.L_x_27:
[----:B------:R4:W-:Y:S01]  /*1a70*/  @!P5 SYNCS.ARRIVE.TRANS64 RZ, [UR17], R3 ;  /* 0x00000003ffffd9a7 */ /* 0x0009e20008000011 */
[----:B------:R-:W-:Y:S04]  /*1a80*/  BSSY.RECONVERGENT B0, `(.L_x_29) ;  /* 0x0000003000007945 */ /* 0x000fe80003800200 */
[----:B------:R-:W-:Y:S05]  /*1a90*/  @P4 BRA `(.L_x_30) ;  /* 0x0000000000044947 */ /* 0x000fea0003800000 */
[----:B------:R-:W-:Y:S05]  /*1aa0*/  BPT.TRAP 0x1 ;  /* 0x000000040000795c */ /* 0x000fea0000300000 */
.L_x_30:
[----:B------:R-:W-:Y:S05]  /*1ab0*/  BSYNC.RECONVERGENT B0 ;  /* 0x0000000000007941 */ /* 0x000fea0003800200 */
.L_x_29:
        /* <DEDUP_REMOVED lines=20> */
[----:B------:R-:W-:Y:S01]  /*1c00*/  UIADD3 UR8, UPT, UPT, UR8, 0x20400, URZ ;  /* 0x0002040008087890 */ /* 0x000fe2000fffe0ff */
[----:B------:R-:W-:Y:S01]  /*1c10*/  UMOV UR9, UR17 ;  /* 0x0000001100097c82 */ /* 0x000fe20008000000 */
[----:B------:R-:W-:Y:S01]  /*1c20*/  UMOV UR10, UR18 ;  /* 0x00000012000a7c82 */ /* 0x000fe20008000000 */
[----:B------:R-:W-:Y:S01]  /*1c30*/  UIADD3 UR24, UPT, UPT, UR24, 0x1, URZ ;  /* 0x0000000118187890 */ /* 0x000fe2000fffe0ff */
[----:B------:R-:W-:-:S03]  /*1c40*/  UMOV UR25, UR6 ;  /* 0x0000000600197c82 */ /* 0x000fc60008000000 */
[----:B------:R1:W-:Y:S01]  /*1c50*/  UTMALDG.3D [UR16], [UR30], desc[UR26] ;  /* 0x00001a101e0075b4 */ /* 0x0003e20008011000 */
[----:B------:R-:W-:Y:S01]  /*1c60*/  UISETP.NE.AND UP0, UPT, UR24, UR21, UPT ;  /* 0x000000151800728c */ /* 0x000fe2000bf05270 */
[----:B------:R1:W-:Y:S08]  /*1c70*/  UTMALDG.3D [UR8], [UR28], desc[UR26] ;  /* 0x00001a081c0075b4 */ /* 0x0003f00008011000 */
[----:B------:R-:W-:Y:S05]  /*1c80*/  BRA.U UP0, `(.L_x_31) ;  /* 0xfffffffd00607547 */ /* 0x000fea000b83ffff */
.L_x_26:
[C---:B-1----:R-:W-:Y:S01]  /*1c90*/  LEA R2, R16.reuse, UR4, 0x3 ;  /* 0x0000000410027c11 */ /* 0x042fe2000f8e18ff */
[----:B------:R-:W-:Y:S01]  /*1ca0*/  NOP ;  /* 0x0000000000007918 */ /* 0x000fe20000000000 */
[----:B----4-:R-:W-:Y:S02]  /*1cb0*/  SHF.L.U32 R3, R13, 0x1f, RZ ;  /* 0x0000001f0d037819 */ /* 0x010fe400000006ff */
[----:B------:R-:W-:Y:S02]  /*1cc0*/  LEA R4, R16, UR4, 0x4 ;  /* 0x0000000410047c11 */ /* 0x000fe4000f8e20ff */
[----:B------:R-:W1:Y:S02]  /*1cd0*/  SYNCS.PHASECHK.TRANS64.TRYWAIT P0, [R2+URZ+0xb0], R3 ;  /* 0x0000b003020075a7 */ /* 0x000e6400080011ff */
[----:B-1----:R-:W-:Y:S05]  /*1ce0*/  @!P0 BRA `(.L_x_32) ;  /* 0x00000070008c8947 */ /* 0x002fea0003800000 */
.L_x_137:
[----:B------:R-:W4:Y:S01]  /*1cf0*/  LDS.128 R4, [R4+0x140] ;  /* 0x0001400004047984 */ /* 0x000f220000000c00 */
[----:B---3--:R-:W-:Y:S01]  /*1d00*/  ISETP.GE.AND P0, PT, R40, 0x1, PT ;  /* 0x000000012800780c */ /* 0x008fe20003f06270 */
[----:B-1----:R-:W-:Y:S01]  /*1d10*/  VIADD R2, R2, 0xc0 ;  /* 0x000000c002027836 */ /* 0x002fe20000000000 */
[----:B------:R-:W-:Y:S01]  /*1d20*/  @!PT LDS RZ, [RZ] ;  /* 0x00000000fffff984 */ /* 0x000fe20000000800 */
[----:B------:R-:W-:Y:S01]  /*1d30*/  @!PT LDS RZ, [RZ] ;  /* 0x00000000fffff984 */ /* 0x000fe20000000800 */
[----:B------:R-:W-:Y:S01]  /*1d40*/  @!PT LDS RZ, [RZ] ;  /* 0x00000000fffff984 */ /* 0x000fe20000000800 */
[----:B------:R-:W-:Y:S01]  /*1d50*/  @!PT LDS RZ, [RZ] ;  /* 0x00000000fffff984 */ /* 0x000fe20000000800 */
[----:B------:R1:W-:Y:S06]  /*1d60*/  MEMBAR.ALL.CTA ;  /* 0x0000000000007992 */ /* 0x0003ec0000008000 */
[----:B-1----:R-:W1:Y:S01]  /*1d70*/  FENCE.VIEW.ASYNC.S ;  /* 0x00000000000073c6 */ /* 0x002e620000000000 */
[----:B------:R-:W-:-:S04]  /*1d80*/  PRMT R2, RZ, 0x654, R2 ;  /* 0x00000654ff027816 */ /* 0x000fc80000000002 */
[----:B-1----:R1:W-:Y:S01]  /*1d90*/  SYNCS.ARRIVE.TRANS64.RED.A1T0 RZ, [R2+URZ], RZ ;  /* 0x000000ff02ff79a7 */ /* 0x0023e200081004ff */
[----:B----4-:R-:W-:-:S13]  /*1da0*/  LOP3.LUT P2, RZ, R6, 0x1, RZ, 0xc0, !PT ;  /* 0x0000000106ff7812 */ /* 0x010fda000784c0ff */
[----:B------:R-:W-:Y:S01]  /*1db0*/  @P2 SHF.R.U32.HI R3, RZ, 0x10, R5 ;  /* 0x00000010ff032819 */ /* 0x000fe20000011605 */
[----:B------:R-:W-:Y:S01]  /*1dc0*/  VOTEU.ANY UP0, P2 ;  /* 0x0000000000ff7886 */ /* 0x000fe20001000100 */
[----:B------:R-:W-:Y:S02]  /*1dd0*/  @P2 MOV R10, R4 ;  /* 0x00000004000a2202 */ /* 0x000fe40000000f00 */
[----:B------:R-:W-:Y:S02]  /*1de0*/  @P2 R2UR.BROADCAST UR8, R3 ;  /* 0x00000000030822ca */ /* 0x000fe400008e0000 */
[----:B------:R-:W-:-:S11]  /*1df0*/  @P2 LOP3.LUT R9, R5, 0xffff, RZ, 0xc0, !PT ;  /* 0x0000ffff05092812 */ /* 0x000fd600078ec0ff */
[----:B------:R-:W-:Y:S01]  /*1e00*/  @UP0 UMOV UR36, UR8 ;  /* 0x0000000800240c82 */ /* 0x000fe20008000000 */
[----:B-1----:R-:W-:Y:S05]  /*1e10*/  @!P0 BRA `(.L_x_33) ;  /* 0x0000000000b88947 */ /* 0x002fea0003800000 */
[----:B------:R-:W2:Y:S01]  /*1e20*/  LDC.64 R4, c[0x0][0xb18] ;  /* 0x0002c600ff047b82 */ /* 0x000ea20000000a00 */
[----:B------:R-:W-:-:S07]  /*1e30*/  ISETP.NE.AND P3, PT, R40, 0x1, PT ;  /* 0x000000012800780c */ /* 0x000fce0003f65270 */
[----:B------:R-:W1:Y:S08]  /*1e40*/  LDC.64 R6, c[0x0][0xb10] ;  /* 0x0002c400ff067b82 */ /* 0x000e700000000a00 */
[----:B------:R-:W3:Y:S08]  /*1e50*/  LDC R14, c[0x0][0xb20] ;  /* 0x0002c800ff0e7b82 */ /* 0x000ef00000000800 */
[----:B------:R-:W4:Y:S01]  /*1e60*/  LDC R15, c[0x0][0xb0c] ;  /* 0x0002c300ff0f7b82 */ /* 0x000f220000000800 */
[----:B--2---:R-:W-:Y:S01]  /*1e70*/  IMAD.HI.U32 R19, R0, R5, RZ ;  /* 0x0000000500137227 */ /* 0x004fe200078e00ff */
[----:B------:R-:W-:-:S03]  /*1e80*/  ISETP.NE.AND P0, PT, R4, 0x1, PT ;  /* 0x000000010400780c */ /* 0x000fc60003f05270 */
[----:B------:R-:W-:-:S03]  /*1e90*/  IMAD.HI.U32 R5, R9, R5, RZ ;  /* 0x0000000509057227 */ /* 0x000fc600078e00ff */
[----:B------:R-:W2:Y:S01]  /*1ea0*/  LDC.64 R2, c[0x0][0xb28] ;  /* 0x0002ca00ff027b82 */ /* 0x000ea20000000a00 */
[----:B-1----:R-:W-:-:S04]  /*1eb0*/  IMAD.HI.U32 R20, R8, R6, RZ ;  /* 0x0000000608147227 */ /* 0x002fc800078e00ff */
[----:B------:R-:W-:Y:S01]  /*1ec0*/  IMAD.HI.U32 R21, R10, R6, RZ ;  /* 0x000000060a157227 */ /* 0x000fe200078e00ff */
[----:B------:R-:W-:Y:S02]  /*1ed0*/  SHF.R.U32.HI R20, RZ, R7, R20 ;  /* 0x00000007ff147219 */ /* 0x000fe40000011614 */
[-C--:B---3--:R-:W-:Y:S02]  /*1ee0*/  SHF.R.U32.HI R19, RZ, R14.reuse, R19 ;  /* 0x0000000eff137219 */ /* 0x088fe40000011613 */
[----:B------:R-:W-:Y:S02]  /*1ef0*/  SHF.R.U32.HI R5, RZ, R14, R5 ;  /* 0x0000000eff057219 */ /* 0x000fe40000011605 */
[----:B------:R-:W-:Y:S02]  /*1f00*/  SEL R19, R0, R19, !P0 ;  /* 0x0000001300137207 */ /* 0x000fe40004000000 */
[----:B------:R-:W-:Y:S02]  /*1f10*/  SHF.R.U32.HI R21, RZ, R7, R21 ;  /* 0x00000007ff157219 */ /* 0x000fe40000011615 */
[----:B----4-:R-:W-:-:S02]  /*1f20*/  ISETP.NE.AND P1, PT, R15, 0x1, PT ;  /* 0x000000010f00780c */ /* 0x010fc40003f25270 */
[----:B------:R-:W-:Y:S02]  /*1f30*/  SEL R5, R9, R5, !P0 ;  /* 0x0000000509057207 */ /* 0x000fe40004000000 */
[----:B------:R-:W-:Y:S02]  /*1f40*/  SEL R20, R8, R20, !P1 ;  /* 0x0000001408147207 */ /* 0x000fe40004800000 */
[----:B------:R-:W-:Y:S01]  /*1f50*/  SEL R21, R10, R21, !P1 ;  /* 0x000000150a157207 */ /* 0x000fe20004800000 */
[----:B--2---:R-:W-:-:S04]  /*1f60*/  IMAD.HI.U32 R18, R19, R2, RZ ;  /* 0x0000000213127227 */ /* 0x004fc800078e00ff */
        /* <DEDUP_REMOVED lines=10> */
[----:B------:R-:W-:-:S04]  /*2010*/  @!P0 IMAD.HI.U32 R7, R21, R2, RZ ;  /* 0x0000000215078227 */ /* 0x000fc800078e00ff */
[----:B------:R-:W-:Y:S01]  /*2020*/  IMAD.MOV R2, RZ, RZ, -R6 ;  /* 0x000000ffff027224 */ /* 0x000fe200078e0a06 */
[----:B------:R-:W-:Y:S02]  /*2030*/  @!P0 SHF.R.U32.HI R3, RZ, R3, R7 ;  /* 0x00000003ff038219 */ /* 0x000fe40000011607 */
[----:B------:R-:W-:Y:S01]  /*2040*/  IADD3 R7, PT, PT, -R5, RZ, RZ ;  /* 0x000000ff05077210 */ /* 0x000fe20007ffe1ff */
[----:B------:R-:W-:Y:S01]  /*2050*/  IMAD R2, R40, R2, R5 ;  /* 0x0000000228027224 */ /* 0x000fe200078e0205 */
        /* <DEDUP_REMOVED lines=10> */
.L_x_33:
[----:B------:R-:W1:Y:S02]  /*2100*/  LDCU UR8, c[0x0][0xb30] ;  /* 0x00016600ff0877ac */ /* 0x000e640008000800 */
[----:B-1----:R-:W-:-:S09]  /*2110*/  UISETP.NE.AND UP0, UPT, UR8, 0x1, UPT ;  /* 0x000000010800788c */ /* 0x002fd2000bf05270 */
[----:B------:R-:W-:Y:S05]  /*2120*/  BRA.U UP0, `(.L_x_34) ;  /* 0x0000000100407547 */ /* 0x000fea000b800000 */
[----:B------:R-:W1:Y:S08]  /*2130*/  LDC.64 R4, c[0x0][0xb10] ;  /* 0x0002c400ff047b82 */ /* 0x000e700000000a00 */
[----:B------:R-:W3:Y:S08]  /*2140*/  LDC.64 R2, c[0x0][0xb18] ;  /* 0x0002c600ff027b82 */ /* 0x000ef00000000a00 */
[----:B------:R-:W4:Y:S08]  /*2150*/  LDC R6, c[0x0][0xb20] ;  /* 0x0002c800ff067b82 */ /* 0x000f300000000800 */
[----:B------:R-:W2:Y:S01]  /*2160*/  LDC R7, c[0x0][0xb0c] ;  /* 0x0002c300ff077b82 */ /* 0x000ea20000000800 */
[----:B-1----:R-:W-:-:S05]  /*2170*/  IMAD.HI.U32 R4, R10, R4, RZ ;  /* 0x000000040a047227 */ /* 0x002fca00078e00ff */
[----:B------:R-:W-:Y:S01]  /*2180*/  SHF.R.U32.HI R4, RZ, R5, R4 ;  /* 0x00000005ff047219 */ /* 0x000fe20000011604 */
[----:B---3--:R-:W-:Y:S01]  /*2190*/  IMAD.HI.U32 R3, R9, R3, RZ ;  /* 0x0000000309037227 */ /* 0x008fe200078e00ff */
[----:B------:R-:W-:-:S04]  /*21a0*/  ISETP.NE.AND P0, PT, R2, 0x1, PT ;  /* 0x000000010200780c */ /* 0x000fc80003f05270 */
[----:B----4-:R-:W-:-:S04]  /*21b0*/  SHF.R.U32.HI R3, RZ, R6, R3 ;  /* 0x00000006ff037219 */ /* 0x010fc80000011603 */
[----:B------:R-:W-:Y:S02]  /*21c0*/  SEL R3, R9, R3, !P0 ;  /* 0x0000000309037207 */ /* 0x000fe40004000000 */
[----:B--2---:R-:W-:-:S04]  /*21d0*/  ISETP.NE.AND P1, PT, R7, 0x1, PT ;  /* 0x000000010700780c */ /* 0x004fc80003f25270 */
[----:B------:R-:W-:-:S05]  /*21e0*/  SEL R4, R10, R4, !P1 ;  /* 0x000000040a047207 */ /* 0x000fca0004800000 */
[----:B------:R-:W-:Y:S02]  /*21f0*/  IMAD.IADD R5, R3, 0x1, -R4 ;  /* 0x0000000103057824 */ /* 0x000fe400078e0a04 */
[----:B------:R-:W-:Y:S02]  /*2200*/  IMAD.IADD R3, R4, 0x1, -R3 ;  /* 0x0000000104037824 */ /* 0x000fe400078e0a03 */
[----:B------:R-:W-:Y:S02]  /*2210*/  IMAD R10, R5, R7, R10 ;  /* 0x00000007050a7224 */ /* 0x000fe400078e020a */
[----:B------:R-:W-:-:S07]  /*2220*/  IMAD R9, R3, R2, R9 ;  /* 0x0000000203097224 */ /* 0x000fce00078e0209 */
.L_x_34:
[----:B------:R-:W-:Y:S01]  /*2230*/  VIADD R16, R16, 0x1 ;  /* 0x0000000110107836 */ /* 0x000fe20000000000 */
[----:B------:R-:W-:Y:S01]  /*2240*/  UPLOP3.LUT UP3, UPT, UPT, UPT, UPT, 0x80, 0x8 ;  /* 0x000000000008789c */ /* 0x000fe20003f6f070 */
[----:B------:R-:W-:Y:S02]  /*2250*/  IMAD.IADD R15, R10, 0x1, R91 ;  /* 0x000000010a0f7824 */ /* 0x000fe400078e025b */
[----:B------:R-:W-:Y:S01]  /*2260*/  IMAD.IADD R14, R9, 0x1, R90 ;  /* 0x00000001090e7824 */ /* 0x000fe200078e025a */
[----:B------:R-:W-:-:S04]  /*2270*/  ISETP.NE.AND P0, PT, R16, 0x2, PT ;  /* 0x000000021000780c */ /* 0x000fc80003f05270 */
[----:B------:R-:W-:Y:S02]  /*2280*/  SEL R2, RZ, 0x1, P0 ;  /* 0x00000001ff027807 */ /* 0x000fe40000000000 */
[----:B------:R-:W-:Y:S02]  /*2290*/  SEL R16, R16, RZ, P0 ;  /* 0x000000ff10107207 */ /* 0x000fe40000000000 */
[----:B------:R-:W-:Y:S01]  /*22a0*/  LOP3.LUT R13, R13, R2, RZ, 0x3c, !PT ;  /* 0x000000020d0d7212 */ /* 0x000fe200078e3cff */
[----:B------:R-:W-:Y:S06]  /*22b0*/  @P2 BRA `(.L_x_35) ;  /* 0xfffffff0009c2947 */ /* 0x000fec000383ffff */
[----:B------:R-:W-:Y:S01]  /*22c0*/  UIADD3 UR4, UPT, UPT, UR4, 0x30, URZ ;  /* 0x0000003004047890 */ /* 0x000fe2000fffe0ff */
[----:B------:R-:W-:-:S03]  /*22d0*/  SHF.L.U32 R2, R17, 0x1f, RZ ;  /* 0x0000001f11027819 */ /* 0x000fc600000006ff */
[----:B------:R-:W-:-:S09]  /*22e0*/  ULEA UR5, UR6, UR4, 0x3 ;  /* 0x0000000406057291 */ /* 0x000fd2000f8e18ff */
[----:B------:R-:W1:Y:S02]  /*22f0*/  SYNCS.PHASECHK.TRANS64.TRYWAIT P0, [UR5], R2 ;  /* 0x00000002ff0075a7 */ /* 0x000e640008001105 */
[----:B-1----:R-:W-:Y:S05]  /*2300*/  @!P0 BRA `(.L_x_36) ;  /* 0x0000006c00188947 */ /* 0x002fea0003800000 */
.L_x_139:
[----:B------:R-:W-:-:S04]  /*2310*/  UIADD3 UR6, UPT, UPT, UR6, 0x1, URZ ;  /* 0x0000000106067890 */ /* 0x000fc8000fffe0ff */
[----:B------:R-:W-:-:S04]  /*2320*/  UISETP.NE.AND UP0, UPT, UR6, 0x6, UPT ;  /* 0x000000060600788c */ /* 0x000fc8000bf05270 */
[----:B------:R-:W-:Y:S02]  /*2330*/  USEL UR7, URZ, 0x1, UP0 ;  /* 0x00000001ff077887 */ /* 0x000fe40008000000 */
[----:B------:R-:W-:-:S04]  /*2340*/  USEL UR6, UR6, URZ, UP0 ;  /* 0x000000ff06067287 */ /* 0x000fc80008000000 */
[----:B------:R-:W-:Y:S01]  /*2350*/  ULEA UR5, UR6, UR4, 0x3 ;  /* 0x0000000406057291 */ /* 0x000fe2000f8e18ff */
[----:B-1----:R-:W-:-:S04]  /*2360*/  LOP3.LUT R2, R17, UR7, RZ, 0x3c, !PT ;  /* 0x0000000711027c12 */ /* 0x002fc8000f8e3cff */
[----:B------:R-:W-:-:S04]  /*2370*/  SHF.L.U32 R3, R2, 0x1f, RZ ;  /* 0x0000001f02037819 */ /* 0x000fc800000006ff */
[----:B------:R-:W1:Y:S02]  /*2380*/  SYNCS.PHASECHK.TRANS64.TRYWAIT P0, [UR5], R3 ;  /* 0x00000003ff0075a7 */ /* 0x000e640008001105 */
[----:B-1----:R-:W-:Y:S05]  /*2390*/  @!P0 BRA `(.L_x_37) ;  /* 0x0000006c000c8947 */ /* 0x002fea0003800000 */
.L_x_141:
[----:B------:R-:W-:-:S04]  /*23a0*/  UIADD3 UR6, UPT, UPT, UR6, 0x1, URZ ;  /* 0x0000000106067890 */ /* 0x000fc8000fffe0ff */
[----:B------:R-:W-:-:S04]  /*23b0*/  UISETP.NE.AND UP0, UPT, UR6, 0x6, UPT ;  /* 0x000000060600788c */ /* 0x000fc8000bf05270 */
[----:B------:R-:W-:Y:S02]  /*23c0*/  USEL UR7, URZ, 0x1, UP0 ;  /* 0x00000001ff077887 */ /* 0x000fe40008000000 */
[----:B------:R-:W-:-:S04]  /*23d0*/  USEL UR6, UR6, URZ, UP0 ;  /* 0x000000ff06067287 */ /* 0x000fc80008000000 */
[----:B------:R-:W-:Y:S01]  /*23e0*/  ULEA UR5, UR6, UR4, 0x3 ;  /* 0x0000000406057291 */ /* 0x000fe2000f8e18ff */
[----:B------:R-:W-:-:S04]  /*23f0*/  LOP3.LUT R2, R2, UR7, RZ, 0x3c, !PT ;  /* 0x0000000702027c12 */ /* 0x000fc8000f8e3cff */
[----:B-1----:R-:W-:-:S04]  /*2400*/  SHF.L.U32 R3, R2, 0x1f, RZ ;  /* 0x0000001f02037819 */ /* 0x002fc800000006ff */
[----:B------:R-:W1:Y:S02]  /*2410*/  SYNCS.PHASECHK.TRANS64.TRYWAIT P0, [UR5], R3 ;  /* 0x00000003ff0075a7 */ /* 0x000e640008001105 */
[----:B-1----:R-:W-:Y:S05]  /*2420*/  @!P0 BRA `(.L_x_38) ;  /* 0x0000006c00008947 */ /* 0x002fea0003800000 */
.L_x_143:
        /* <DEDUP_REMOVED lines=9> */
.L_x_145:
        /* <DEDUP_REMOVED lines=9> */
.L_x_147:
[----:B------:R-:W-:-:S04]  /*2550*/  UIADD3 UR6, UPT, UPT, UR6, 0x1, URZ ;  /* 0x0000000106067890 */ /* 0x000fc8000fffe0ff */
[----:B------:R-:W-:-:S04]  /*2560*/  UISETP.NE.AND UP0, UPT, UR6, 0x6, UPT ;  /* 0x000000060600788c */ /* 0x000fc8000bf05270 */
[----:B------:R-:W-:Y:S02]  /*2570*/  USEL UR5, URZ, 0x1, UP0 ;  /* 0x00000001ff057887 */ /* 0x000fe40008000000 */
[----:B------:R-:W-:-:S04]  /*2580*/  USEL UR6, UR6, URZ, UP0 ;  /* 0x000000ff06067287 */ /* 0x000fc80008000000 */
[----:B------:R-:W-:Y:S01]  /*2590*/  ULEA UR6, UR6, UR4, 0x3 ;  /* 0x0000000406067291 */ /* 0x000fe2000f8e18ff */
[----:B------:R-:W-:-:S04]  /*25a0*/  LOP3.LUT R2, R2, UR5, RZ, 0x3c, !PT ;  /* 0x0000000502027c12 */ /* 0x000fc8000f8e3cff */
[----:B------:R-:W-:Y:S01]  /*25b0*/  SHF.L.U32 R2, R2, 0x1f, RZ ;  /* 0x0000001f02027819 */ /* 0x000fe200000006ff */
[----:B-12---:R-:W-:-:S07]  /*25c0*/  IMAD.U32 R0, RZ, RZ, UR6 ;  /* 0x00000006ff007e24 */ /* 0x006fce000f8e00ff */
.L_x_41:
[----:B-1----:R1:W2:Y:S02]  /*25d0*/  SYNCS.PHASECHK.TRANS64.TRYWAIT P0, [R0+URZ], R2 ;  /* 0x00000002000075a7 */ /* 0x0022a400080011ff */
[----:B--2---:R-:W-:Y:S05]  /*25e0*/  @!P0 NANOSLEEP.SYNCS 0x989680 ;  /* 0x009896800000895d */ /* 0x004fea0003900000 */
[----:B------:R-:W2:Y:S02]  /*25f0*/  @!P0 SYNCS.PHASECHK.TRANS64 P0, [R0+URZ], R2 ;  /* 0x00000002000085a7 */ /* 0x000ea400080010ff */
[----:B--2---:R-:W-:Y:S05]  /*2600*/  @P0 EXIT ;  /* 0x000000000000094d */ /* 0x004fea0003800000 */
[----:B------:R-:W-:Y:S05]  /*2610*/  BRA `(.L_x_41) ;  /* 0xfffffffc00ec7947 */ /* 0x000fea000383ffff */
.L_x_17:
[----:B------:R-:W-:-:S04]  /*2620*/  UISETP.NE.AND UP0, UPT, UR37, URZ, UPT ;  /* 0x000000ff2500728c */ /* 0x000fc8000bf05270 */
[----:B------:R-:W-:-:S09]  /*2630*/  UISETP.NE.OR UP0, UPT, UR8, 0x1, UP0 ;  /* 0x000000010800788c */ /* 0x000fd20008705670 */
[----:B------:R-:W-:Y:S05]  /*2640*/  BRA.U UP0, `(.L_x_42) ;  /* 0x0000000500487547 */ /* 0x000fea000b800000 */
[----:B------:R-:W-:Y:S01]  /*2650*/  ISETP.NE.AND P2, PT, R2, RZ, PT ;  /* 0x000000ff0200720c */ /* 0x000fe20003f45270 */
[----:B------:R-:W-:Y:S01]  /*2660*/  IMAD.MOV.U32 R12, RZ, RZ, 0x1 ;  /* 0x00000001ff0c7424 */ /* 0x000fe200078e00ff */
[----:B------:R-:W-:Y:S02]  /*2670*/  CS2R R10, SRZ ;  /* 0x00000000000a7805 */ /* 0x000fe4000001ff00 */
[----:B------:R-:W-:Y:S01]  /*2680*/  CS2R R8, SRZ ;  /* 0x0000000000087805 */ /* 0x000fe2000001ff00 */
[----:B------:R-:W-:Y:S01]  /*2690*/  UMOV UR4, 0x400 ;  /* 0x0000040000047882 */ /* 0x000fe20000000000 */
[----:B------:R-:W-:Y:S01]  /*26a0*/  UMOV UR6, URZ ;  /* 0x000000ff00067c82 */ /* 0x000fe20008000000 */
[----:B------:R-:W-:-:S12]  /*26b0*/  ULEA UR37, UR37, UR4, 0x18 ;  /* 0x0000000425257291 */ /* 0x000fd8000f8ec0ff */
.L_x_46:
[----:B------:R-:W-:Y:S02]  /*26c0*/  LEA R0, R8, UR37, 0x3 ;  /* 0x0000002508007c11 */ /* 0x000fe4000f8e18ff */
[----:B------:R-:W-:-:S03]  /*26d0*/  SHF.L.U32 R4, R9, 0x1f, RZ ;  /* 0x0000001f09047819 */ /* 0x000fc600000006ff */
[----:B------:R-:W-:Y:S01]  /*26e0*/  VIADD R5, R0, 0x120 ;  /* 0x0000012000057836 */ /* 0x000fe20000000000 */
[----:B------:R-:W1:Y:S02]  /*26f0*/  SYNCS.PHASECHK.TRANS64.TRYWAIT P0, [R0+URZ+0x110], R4 ;  /* 0x00011004000075a7 */ /* 0x000e6400080011ff */
[----:B-1----:R-:W-:Y:S05]  /*2700*/  @!P0 BRA `(.L_x_43) ;  /* 0x0000006800908947 */ /* 0x002fea0003800000 */
.L_x_148:
[----:B------:R-:W-:Y:S01]  /*2710*/  ULEA UR5, UR6, UR37, 0x3 ;  /* 0x0000002506057291 */ /* 0x000fe2000f8e18ff */
[----:B-1----:R-:W-:Y:S01]  /*2720*/  PRMT R0, RZ, 0x654, R5 ;  /* 0x00000654ff007816 */ /* 0x002fe20000000005 */
[----:B------:R-:W-:Y:S01]  /*2730*/  @!P2 IMAD.MOV.U32 R4, RZ, RZ, 0x10 ;  /* 0x00000010ff04a424 */ /* 0x000fe200078e00ff */
[----:B------:R-:W-:Y:S01]  /*2740*/  SHF.L.U32 R5, R12, 0x1f, RZ ;  /* 0x0000001f0c057819 */ /* 0x000fe200000006ff */
[----:B------:R-:W-:Y:S01]  /*2750*/  UIADD3 UR4, UPT, UPT, UR5, 0xb0, URZ ;  /* 0x000000b005047890 */ /* 0x000fe2000fffe0ff */
[----:B------:R1:W-:Y:S05]  /*2760*/  SYNCS.ARRIVE.TRANS64.RED.A1T0 RZ, [R0+URZ], RZ ;  /* 0x000000ff00ff79a7 */ /* 0x0003ea00081004ff */
[----:B------:R-:W-:Y:S01]  /*2770*/  IMAD.U32 R6, RZ, RZ, UR4 ;  /* 0x00000004ff067e24 */ /* 0x000fe2000f8e00ff */
[----:B------:R-:W2:Y:S04]  /*2780*/  SYNCS.PHASECHK.TRANS64.TRYWAIT P0, [UR5+0xc0], R5 ;  /* 0x0000c005ff0075a7 */ /* 0x000ea80008001105 */
[----:B------:R-:W-:Y:S01]  /*2790*/  PRMT R6, R2, 0x654, R6 ;  /* 0x0000065402067816 */ /* 0x000fe20000000006 */
[----:B-12---:R-:W-:Y:S06]  /*27a0*/  @!P0 BRA `(.L_x_44) ;  /* 0x00000068007c8947 */ /* 0x006fec0003800000 */
.L_x_150:
[----:B------:R-:W-:Y:S01]  /*27b0*/  ULEA UR4, UR6, UR37, 0x4 ;  /* 0x0000002506047291 */ /* 0x000fe2000f8e20ff */
[----:B------:R-:W-:Y:S01]  /*27c0*/  SEL R3, R6, R3, !P2 ;  /* 0x0000000306037207 */ /* 0x000fe20005000000 */
[----:B------:R-:W-:Y:S01]  /*27d0*/  UIADD3 UR5, UPT, UPT, UR5, 0xb0, URZ ;  /* 0x000000b005057890 */ /* 0x000fe2000fffe0ff */
[----:B-1----:R-:W-:Y:S01]  /*27e0*/  LEA R0, R11, UR37, 0x3 ;  /* 0x000000250b007c11 */ /* 0x002fe2000f8e18ff */
[----:B------:R-:W-:Y:S01]  /*27f0*/  UIADD3 UR4, UPT, UPT, UR4, 0x140, URZ ;  /* 0x0000014004047890 */ /* 0x000fe2000fffe0ff */
[----:B------:R1:W-:Y:S01]  /*2800*/  @!P2 SYNCS.ARRIVE.TRANS64.RED RZ, [R3+URZ], R4 ;  /* 0x0000000403ffa9a7 */ /* 0x0003e200080004ff */
[----:B------:R-:W-:Y:S01]  /*2810*/  UIADD3 UR6, UPT, UPT, UR6, 0x1, URZ ;  /* 0x0000000106067890 */ /* 0x000fe2000fffe0ff */
[----:B------:R-:W-:-:S03]  /*2820*/  VIADD R8, R8, 0x1 ;  /* 0x0000000108087836 */ /* 0x000fc60000000000 */
[----:B------:R-:W-:Y:S02]  /*2830*/  UISETP.NE.AND UP0, UPT, UR6, 0x2, UPT ;  /* 0x000000020600788c */ /* 0x000fe4000bf05270 */
[----:B------:R-:W-:Y:S01]  /*2840*/  ISETP.NE.AND P0, PT, R8, 0x2, PT ;  /* 0x000000020800780c */ /* 0x000fe20003f05270 */
[----:B------:R-:W-:Y:S06]  /*2850*/  UGETNEXTWORKID.BROADCAST [UR4], [UR5] ;  /* 0x00000000040073ca */ /* 0x000fec0008000100 */
[----:B------:R-:W-:Y:S02]  /*2860*/  USEL UR4, URZ, 0x1, UP0 ;  /* 0x00000001ff047887 */ /* 0x000fe40008000000 */
[----:B------:R-:W-:-:S04]  /*2870*/  USEL UR6, UR6, URZ, UP0 ;  /* 0x000000ff06067287 */ /* 0x000fc80008000000 */
[----:B------:R-:W-:Y:S02]  /*2880*/  LOP3.LUT R12, R12, UR4, RZ, 0x3c, !PT ;  /* 0x000000040c0c7c12 */ /* 0x000fe4000f8e3cff */
[----:B-1----:R-:W-:-:S04]  /*2890*/  SHF.L.U32 R4, R10, 0x1f, RZ ;  /* 0x0000001f0a047819 */ /* 0x002fc800000006ff */
[----:B------:R-:W1:Y:S02]  /*28a0*/  SYNCS.PHASECHK.TRANS64.TRYWAIT P1, [R0+URZ+0xb0], R4 ;  /* 0x0000b004000075a7 */ /* 0x000e6400080211ff */
[----:B-1----:R-:W-:Y:S05]  /*28b0*/  @!P1 BRA `(.L_x_45) ;  /* 0x0000006800509947 */ /* 0x002fea0003800000 */
.L_x_151:
[C---:B-1----:R-:W-:Y:S01]  /*28c0*/  LEA R4, R11.reuse, UR37, 0x4 ;  /* 0x000000250b047c11 */ /* 0x042fe2000f8e20ff */
[----:B------:R-:W-:Y:S01]  /*28d0*/  VIADD R0, R0, 0xc0 ;  /* 0x000000c000007836 */ /* 0x000fe20000000000 */
[----:B------:R-:W-:Y:S01]  /*28e0*/  SEL R8, R8, RZ, P0 ;  /* 0x000000ff08087207 */ /* 0x000fe20000000000 */
[----:B------:R-:W-:-:S03]  /*28f0*/  VIADD R11, R11, 0x1 ;  /* 0x000000010b0b7836 */ /* 0x000fc60000000000 */
[----:B------:R-:W1:Y:S01]  /*2900*/  LDS.128 R4, [R4+0x140] ;  /* 0x0001400004047984 */ /* 0x000e620000000c00 */
[----:B------:R-:W-:Y:S02]  /*2910*/  PRMT R0, RZ, 0x654, R0 ;  /* 0x00000654ff007816 */ /* 0x000fe40000000000 */
[C---:B------:R-:W-:Y:S01]  /*2920*/  ISETP.NE.AND P1, PT, R11.reuse, 0x2, PT ;  /* 0x000000020b00780c */ /* 0x040fe20003f25270 */
[----:B------:R-:W-:Y:S01]  /*2930*/  @!PT LDS RZ, [RZ] ;  /* 0x00000000fffff984 */ /* 0x000fe20000000800 */
[----:B------:R-:W-:Y:S01]  /*2940*/  @!PT LDS RZ, [RZ] ;  /* 0x00000000fffff984 */ /* 0x000fe20000000800 */
[----:B------:R-:W-:Y:S01]  /*2950*/  @!PT LDS RZ, [RZ] ;  /* 0x00000000fffff984 */ /* 0x000fe20000000800 */
[----:B------:R-:W-:Y:S01]  /*2960*/  @!PT LDS RZ, [RZ] ;  /* 0x00000000fffff984 */ /* 0x000fe20000000800 */
[----:B------:R2:W-:Y:S06]  /*2970*/  MEMBAR.ALL.CTA ;  /* 0x0000000000007992 */ /* 0x0005ec0000008000 */
[----:B--2---:R-:W2:Y:S01]  /*2980*/  FENCE.VIEW.ASYNC.S ;  /* 0x00000000000073c6 */ /* 0x004ea20000000000 */
[----:B------:R-:W-:Y:S01]  /*2990*/  SEL R11, R11, RZ, P1 ;  /* 0x000000ff0b0b7207 */ /* 0x000fe20000800000 */
[----:B--2---:R2:W-:Y:S01]  /*29a0*/  SYNCS.ARRIVE.TRANS64.RED.A1T0 RZ, [R0+URZ], RZ ;  /* 0x000000ff00ff79a7 */ /* 0x0045e200081004ff */
[----:B-1----:R-:W-:-:S02]  /*29b0*/  LOP3.LUT P3, RZ, R6, 0x1, RZ, 0xc0, !PT ;  /* 0x0000000106ff7812 */ /* 0x002fc4000786c0ff */
[----:B------:R-:W-:-:S04]  /*29c0*/  SEL R4, RZ, 0x1, P1 ;  /* 0x00000001ff047807 */ /* 0x000fc80000800000 */
[----:B------:R-:W-:Y:S02]  /*29d0*/  LOP3.LUT R10, R10, R4, RZ, 0x3c, !PT ;  /* 0x000000040a0a7212 */ /* 0x000fe400078e3cff */
[----:B--2---:R-:W-:-:S04]  /*29e0*/  SEL R0, RZ, 0x1, P0 ;  /* 0x00000001ff007807 */ /* 0x004fc80000000000 */
[----:B------:R-:W-:Y:S01]  /*29f0*/  LOP3.LUT R9, R9, R0, RZ, 0x3c, !PT ;  /* 0x0000000009097212 */ /* 0x000fe200078e3cff */
[----:B------:R-:W-:Y:S06]  /*2a00*/  @P3 BRA `(.L_x_46) ;  /* 0xfffffffc002c3947 */ /* 0x000fec000383ffff */
[----:B------:R-:W-:Y:S01]  /*2a10*/  ULEA UR5, UR6, UR37, 0x3 ;  /* 0x0000002506057291 */ /* 0x000fe2000f8e18ff */
[----:B------:R-:W-:-:S08]  /*2a20*/  SHF.L.U32 R2, R12, 0x1f, RZ ;  /* 0x0000001f0c027819 */ /* 0x000fd000000006ff */
[----:B------:R-:W1:Y:S02]  /*2a30*/  SYNCS.PHASECHK.TRANS64 P0, [UR5+0xc0], R2 ;  /* 0x0000c002ff0075a7 */ /* 0x000e640008001005 */
[----:B-1----:R-:W-:Y:S05]  /*2a40*/  @P0 BRA `(.L_x_47) ;  /* 0x0000000000080947 */ /* 0x002fea0003800000 */
[----:B------:R-:W1:Y:S02]  /*2a50*/  SYNCS.PHASECHK.TRANS64.TRYWAIT P0, [UR5+0xc0], R2 ;  /* 0x0000c002ff0075a7 */ /* 0x000e640008001105 */
[----:B-1----:R-:W-:Y:S05]  /*2a60*/  @!P0 BRA `(.L_x_48) ;  /* 0x0000006400f88947 */ /* 0x002fea0003800000 */
.L_x_47:
[----:B------:R-:W-:-:S04]  /*2a70*/  UIADD3 UR4, UPT, UPT, UR6, 0x1, URZ ;  /* 0x0000000106047890 */ /* 0x000fc8000fffe0ff */
[----:B------:R-:W-:-:S04]  /*2a80*/  UISETP.NE.AND UP0, UPT, UR4, 0x2, UPT ;  /* 0x000000020400788c */ /* 0x000fc8000bf05270 */
[----:B------:R-:W-:Y:S02]  /*2a90*/  USEL UR7, URZ, 0x1, UP0 ;  /* 0x00000001ff077887 */ /* 0x000fe40008000000 */
[----:B------:R-:W-:-:S04]  /*2aa0*/  USEL UR4, UR4, URZ, UP0 ;  /* 0x000000ff04047287 */ /* 0x000fc80008000000 */
[----:B------:R-:W-:Y:S01]  /*2ab0*/  ULEA UR4, UR4, UR37, 0x3 ;  /* 0x0000002504047291 */ /* 0x000fe2000f8e18ff */
[----:B-1----:R-:W-:-:S04]  /*2ac0*/  LOP3.LUT R2, R12, UR7, RZ, 0x3c, !PT ;  /* 0x000000070c027c12 */ /* 0x002fc8000f8e3cff */
[----:B------:R-:W-:-:S04]  /*2ad0*/  SHF.L.U32 R0, R2, 0x1f, RZ ;  /* 0x0000001f02007819 */ /* 0x000fc800000006ff */
[----:B------:R-:W1:Y:S02]  /*2ae0*/  SYNCS.PHASECHK.TRANS64 P0, [UR4+0xc0], R0 ;  /* 0x0000c000ff0075a7 */ /* 0x000e640008001004 */
[----:B-1----:R-:W-:Y:S05]  /*2af0*/  @P0 EXIT ;  /* 0x000000000000094d */ /* 0x002fea0003800000 */
[----:B------:R-:W-:Y:S02]  /*2b00*/  SHF.L.U32 R2, R2, 0x1f, RZ ;  /* 0x0000001f02027819 */ /* 0x000fe400000006ff */
[----:B------:R-:W-:-:S07]  /*2b10*/  MOV R0, UR4 ;  /* 0x0000000400007c02 */ /* 0x000fce0008000f00 */
.L_x_49:
[----:B-1----:R1:W2:Y:S02]  /*2b20*/  SYNCS.PHASECHK.TRANS64.TRYWAIT P0, [R0+URZ+0xc0], R2 ;  /* 0x0000c002000075a7 */ /* 0x0022a400080011ff */
[----:B--2---:R-:W-:Y:S05]  /*2b30*/  @!P0 NANOSLEEP.SYNCS 0x989680 ;  /* 0x009896800000895d */ /* 0x004fea0003900000 */
[----:B------:R-:W2:Y:S02]  /*2b40*/  @!P0 SYNCS.PHASECHK.TRANS64 P0, [R0+URZ+0xc0], R2 ;  /* 0x0000c002000085a7 */ /* 0x000ea400080010ff */
[----:B--2---:R-:W-:Y:S05]  /*2b50*/  @P0 EXIT ;  /* 0x000000000000094d */ /* 0x004fea0003800000 */
[----:B------:R-:W-:Y:S05]  /*2b60*/  BRA `(.L_x_49) ;  /* 0xfffffffc00ec7947 */ /* 0x000fea000383ffff */
.L_x_42:
[----:B------:R-:W-:-:S09]  /*2b70*/  UISETP.NE.AND UP0, UPT, UR8, URZ, UPT ;  /* 0x000000ff0800728c */ /* 0x000fd2000bf05270 */
[----:B------:R-:W-:Y:S05]  /*2b80*/  BRA.U UP0, `(.L_x_50) ;  /* 0x0000000d00b47547 */ /* 0x000fea000b800000 */
[----:B------:R-:W-:Y:S01]  /*2b90*/  UMOV UR4, 0x40 ;  /* 0x0000004000047882 */ /* 0x000fe20000000000 */
[----:B------:R-:W-:Y:S01]  /*2ba0*/  NOP ;  /* 0x0000000000007918 */ /* 0x000fe20000000000 */
[----:B------:R-:W-:Y:S01]  /*2bb0*/  ULEA UR4, UR37, UR4, 0x18 ;  /* 0x0000000425047291 */ /* 0x000fe2000f8ec0ff */
[----:B------:R-:W-:Y:S02]  /*2bc0*/  UMOV UR5, 0x400 ;  /* 0x0000040000057882 */ /* 0x000fe40000000000 */
[----:B------:R-:W-:-:S06]  /*2bd0*/  ULEA UR37, UR37, UR5, 0x18 ;  /* 0x0000000525257291 */ /* 0x000fcc000f8ec0ff */
[----:B------:R-:W1:Y:S02]  /*2be0*/  LDS.U8 R0, [UR4+0x1c] ;  /* 0x00001c04ff007984 */ /* 0x000e640008000000 */
[----:B-1----:R-:W-:-:S13]  /*2bf0*/  ISETP.NE.AND P0, PT, R0, RZ, PT ;  /* 0x000000ff0000720c */ /* 0x002fda0003f05270 */
[----:B------:R-:W-:Y:S05]  /*2c00*/  @P0 BRA `(.L_x_51) ;  /* 0x0000000000580947 */ /* 0x000fea0003800000 */
[----:B------:R-:W-:-:S13]  /*2c10*/  ELECT P0, URZ, PT ;  /* 0x0000000000ff782f */ /* 0x000fda0003800000 */
[----:B------:R-:W-:Y:S05]  /*2c20*/  @!P0 BRA `(.L_x_52) ;  /* 0x0000000000608947 */ /* 0x000fea0003800000 */
[----:B------:R-:W-:Y:S01]  /*2c30*/  UMOV UR5, 0x10 ;  /* 0x0000001000057882 */ /* 0x000fe20000000000 */
[----:B------:R-:W-:Y:S01]  /*2c40*/  HFMA2 R0, -RZ, RZ, 0, 5.9604644775390625e-08 ;  /* 0x00000001ff007431 */ /* 0x000fe200000001ff */
[----:B------:R-:W-:-:S03]  /*2c50*/  MOV R2, 0xffff ;  /* 0x0000ffff00027802 */ /* 0x000fc60000000f00 */
[----:B------:R-:W-:Y:S04]  /*2c60*/  DEPBAR.LE SB1, 0x36 ;  /* 0x00009d800000791a */ /* 0x000fe80000000000 */
[----:B------:R-:W1:Y:S02]  /*2c70*/  UTCATOMSWS.FIND_AND_SET.ALIGN UP0, UR5, UR5 ;  /* 0x00000005000575e3 */ /* 0x000e640008000800 */
[----:B-1----:R-:W-:Y:S01]  /*2c80*/  MOV R3, UR5 ;  /* 0x0000000500037c02 */ /* 0x002fe20008000f00 */
[----:B------:R-:W-:Y:S06]  /*2c90*/  BRA.U UP0, `(.L_x_53) ;  /* 0x0000000100187547 */ /* 0x000fec000b800000 */
.L_x_54:
[----:B------:R-:W-:Y:S05]  /*2ca0*/  NANOSLEEP 0x64 ;  /* 0x000000640000795d */ /* 0x000fea0003800000 */
[----:B------:R-:W-:-:S05]  /*2cb0*/  UMOV UR5, 0x10 ;  /* 0x0000001000057882 */ /* 0x000fca0000000000 */
[----:B------:R-:W-:Y:S04]  /*2cc0*/  DEPBAR.LE SB1, 0x36 ;  /* 0x00009d800000791a */ /* 0x000fe80000000000 */
[----:B------:R-:W1:Y:S02]  /*2cd0*/  UTCATOMSWS.FIND_AND_SET.ALIGN UP0, UR5, UR5 ;  /* 0x00000005000575e3 */ /* 0x000e640008000800 */
[----:B-1----:R-:W-:Y:S01]  /*2ce0*/  MOV R3, UR5 ;  /* 0x0000000500037c02 */ /* 0x002fe20008000f00 */
[----:B------:R-:W-:Y:S05]  /*2cf0*/  BRA.U !UP0, `(.L_x_54) ;  /* 0xfffffffd08e87547 */ /* 0x000fea000b83ffff */
.L_x_53:
[-C--:B------:R-:W-:Y:S02]  /*2d00*/  SHF.L.U32 R2, R2, R3.reuse, RZ ;  /* 0x0000000302027219 */ /* 0x080fe400000006ff */
[----:B------:R-:W-:Y:S01]  /*2d10*/  SHF.L.U32 R0, R0, R3, RZ ;  /* 0x0000000300007219 */ /* 0x000fe200000006ff */
[----:B------:R-:W-:Y:S02]  /*2d20*/  IMAD.SHL.U32 R3, R3, 0x20, RZ ;  /* 0x0000002003037824 */ /* 0x000fe400078e00ff */
[----:B------:R1:W-:Y:S04]  /*2d30*/  ATOMS.OR RZ, [UR4+0x14], R2 ;  /* 0x00001402ffff798c */ /* 0x0003e8000b000004 */
[----:B------:R1:W-:Y:S04]  /*2d40*/  ATOMS.OR RZ, [UR4+0x18], R0 ;  /* 0x00001800ffff798c */ /* 0x0003e8000b000004 */
[----:B------:R1:W-:Y:S01]  /*2d50*/  STS [UR37+0x160], R3 ;  /* 0x00016003ff007988 */ /* 0x0003e20008000825 */
[----:B------:R-:W-:Y:S05]  /*2d60*/  BRA `(.L_x_52) ;  /* 0x0000000000107947 */ /* 0x000fea0003800000 */
.L_x_51:
[----:B------:R-:W-:Y:S02]  /*2d70*/  MOV R0, 0xffffffff ;  /* 0xffffffff00007802 */ /* 0x000fe40000000f00 */
[----:B------:R-:W-:-:S03]  /*2d80*/  MOV R2, 0x2db0 ;  /* 0x00002db000027802 */ /* 0x000fc60000000f00 */
[----:B------:R1:W-:Y:S04]  /*2d90*/  STS [UR37+0x160], R0 ;  /* 0x00016000ff007988 */ /* 0x0003e80008000825 */
[----:B-1-3-5:R-:W-:Y:S05]  /*2da0*/  CALL.REL.NOINC `($__internal_1_$__cuda_sm10x_tcgen05_guardrail_trap_phase_invalid_during_alloc) ;  /* 0x0000006c00407944 */ /* 0x02afea0003c00000 */
.L_x_52:
[----:B------:R-:W-:Y:S05]  /*2db0*/  WARPSYNC.ALL ;  /* 0x0000000000007948 */ /* 0x000fea0003800000 */
[----:B------:R-:W2:Y:S01]  /*2dc0*/  S2UR UR5, SR_CgaCtaId ;  /* 0x00000000000579c3 */ /* 0x000ea20000008800 */
[----:B------:R-:W-:Y:S01]  /*2dd0*/  UMOV UR4, 0x400 ;  /* 0x0000040000047882 */ /* 0x000fe20000000000 */
[----:B------:R-:W-:-:S06]  /*2de0*/  NOP ;  /* 0x0000000000007918 */ /* 0x000fcc0000000000 */
[----:B------:R-:W-:Y:S06]  /*2df0*/  BAR.ARV 0x6, 0xa0 ;  /* 0x0182800000007b1d */ /* 0x000fec0000002000 */
[----:B------:R-:W4:Y:S01]  /*2e00*/  LDCU UR7, c[0x0][0x38c] ;  /* 0x00007180ff0777ac */ /* 0x000f220008000800 */
[----:B------:R-:W-:Y:S01]  /*2e10*/  IMAD.MOV.U32 R11, RZ, RZ, 0x1 ;  /* 0x00000001ff0b7424 */ /* 0x000fe200078e00ff */
[----:B------:R-:W-:Y:S01]  /*2e20*/  CS2R R8, SRZ ;  /* 0x0000000000087805 */ /* 0x000fe2000001ff00 */
[----:B------:R-:W-:Y:S01]  /*2e30*/  IMAD.MOV.U32 R10, RZ, RZ, RZ ;  /* 0x000000ffff0a7224 */ /* 0x000fe200078e00ff */
[----:B------:R-:W3:Y:S01]  /*2e40*/  LDCU UR6, c[0x0][0x38c] ;  /* 0x00007180ff0677ac */ /* 0x000ee20008000800 */
[----:B------:R-:W-:Y:S01]  /*2e50*/  UMOV UR15, URZ ;  /* 0x000000ff000f7c82 */ /* 0x000fe20008000000 */
[----:B------:R-:W-:Y:S01]  /*2e60*/  UMOV UR14, URZ ;  /* 0x000000ff000e7c82 */ /* 0x000fe20008000000 */
[----:B--2---:R-:W-:Y:S01]  /*2e70*/  ULEA UR5, UR5, UR4, 0x18 ;  /* 0x0000000405057291 */ /* 0x004fe2000f8ec0ff */
[----:B------:R-:W-:Y:S01]  /*2e80*/  UMOV UR24, 0x0 ;  /* 0x0000000000187882 */ /* 0x000fe20000000000 */
[----:B------:R-:W-:-:S02]  /*2e90*/  UMOV UR25, 0x8200490 ;  /* 0x0820049000197882 */ /* 0x000fc40000000000 */
[----:B------:R-:W-:Y:S02]  /*2ea0*/  UIADD3 UR10, UPT, UPT, UR5, 0x8400, URZ ;  /* 0x00008400050a7890 */ /* 0x000fe4000fffe0ff */
[----:B------:R-:W-:Y:S02]  /*2eb0*/  UIADD3 UR11, UPT, UPT, UR5, 0x20400, URZ ;  /* 0x00020400050b7890 */ /* 0x000fe4000fffe0ff */
[----:B----4-:R-:W-:Y:S01]  /*2ec0*/  UIADD3 UR7, UPT, UPT, UR7, 0x3f, URZ ;  /* 0x0000003f07077890 */ /* 0x010fe2000fffe0ff */
[----:B-1----:R-:W1:Y:S01]  /*2ed0*/  LDS R0, [UR5+0x160] ;  /* 0x00016005ff007984 */ /* 0x002e620008000800 */
[----:B------:R-:W-:Y:S02]  /*2ee0*/  USHF.R.U32.HI UR10, URZ, 0x4, UR10 ;  /* 0x00000004ff0a7899 */ /* 0x000fe4000801160a */
[----:B------:R-:W-:Y:S02]  /*2ef0*/  USHF.R.S32.HI UR4, URZ, 0x1f, UR7 ;  /* 0x0000001fff047899 */ /* 0x000fe40008011407 */
[----:B------:R-:W-:-:S02]  /*2f00*/  USHF.R.U32.HI UR11, URZ, 0x4, UR11 ;  /* 0x00000004ff0b7899 */ /* 0x000fc4000801160b */
[----:B------:R-:W-:Y:S02]  /*2f10*/  ULEA.HI UR4, UR4, UR7, URZ, 0x6 ;  /* 0x0000000704047291 */ /* 0x000fe4000f8f30ff */
[----:B------:R-:W-:Y:S02]  /*2f20*/  ULOP3.LUT UR10, UR10, 0x3fff, URZ, 0xc0, !UPT ;  /* 0x00003fff0a0a7892 */ /* 0x000fe4000f8ec0ff */
[----:B------:R-:W-:Y:S02]  /*2f30*/  USHF.R.S32.HI UR4, URZ, 0x6, UR4 ;  /* 0x00000006ff047899 */ /* 0x000fe40008011404 */
[----:B------:R-:W-:Y:S02]  /*2f40*/  ULOP3.LUT UR11, UR11, 0x3fff, URZ, 0xc0, !UPT ;  /* 0x00003fff0b0b7892 */ /* 0x000fe4000f8ec0ff */
[----:B------:R-:W-:Y:S01]  /*2f50*/  UISETP.LT.AND UP0, UPT, UR4, 0x1, UPT ;  /* 0x000000010400788c */ /* 0x000fe2000bf01270 */
[----:B------:R-:W-:Y:S01]  /*2f60*/  UMOV UR22, 0x0 ;  /* 0x0000000000167882 */ /* 0x000fe20000000000 */
[----:B------:R-:W-:-:S02]  /*2f70*/  UMOV UR23, 0x8200490 ;  /* 0x0820049000177882 */ /* 0x000fc40000000000 */
[----:B------:R-:W-:Y:S02]  /*2f80*/  USEL UR9, UR4, 0x1, !UP0 ;  /* 0x0000000104097887 */ /* 0x000fe4000c000000 */
[----:B------:R-:W-:Y:S02]  /*2f90*/  ULOP3.LUT UR10, UR10, 0x10000, URZ, 0xfc, !UPT ;  /* 0x000100000a0a7892 */ /* 0x000fe4000f8efcff */
[----:B------:R-:W-:Y:S02]  /*2fa0*/  ULOP3.LUT UR11, UR11, 0x10000, URZ, 0xfc, !UPT ;  /* 0x000100000b0b7892 */ /* 0x000fe4000f8efcff */
[----:B------:R-:W-:Y:S02]  /*2fb0*/  UIADD3 UR9, UPT, UPT, -UR9, URZ, URZ ;  /* 0x000000ff09097290 */ /* 0x000fe4000fffe1ff */
[----:B---3--:R-:W-:Y:S01]  /*2fc0*/  UISETP.GE.AND UP3, UPT, UR6, 0x1, UPT ;  /* 0x000000010600788c */ /* 0x008fe2000bf66270 */
[----:B------:R-:W-:Y:S01]  /*2fd0*/  UMOV UR20, 0x0 ;  /* 0x0000000000147882 */ /* 0x000fe20000000000 */
[----:B------:R-:W-:Y:S01]  /*2fe0*/  UMOV UR21, 0x8200490 ;  /* 0x0820049000157882 */ /* 0x000fe20000000000 */
[----:B------:R-:W-:Y:S01]  /*2ff0*/  UMOV UR18, 0x0 ;  /* 0x0000000000127882 */ /* 0x000fe20000000000 */
[----:B------:R-:W-:Y:S01]  /*3000*/  UMOV UR19, 0x8200490 ;  /* 0x0820049000137882 */ /* 0x000fe20000000000 */
[----:B-1----:R-:W-:-:S15]  /*3010*/  R2UR UR16, R0 ;  /* 0x00000000001072ca */ /* 0x002fde00000e0000 */
.L_x_61:
[----:B------:R-:W-:Y:S02]  /*3020*/  LEA R0, R10, UR5, 0x3 ;  /* 0x000000050a007c11 */ /* 0x000fe4000f8e18ff */
[----:B------:R-:W-:Y:S02]  /*3030*/  SHF.L.U32 R2, R9, 0x1f, RZ ;  /* 0x0000001f09027819 */ /* 0x000fe400000006ff */
[----:B------:R-:W-:Y:S01]  /*3040*/  PLOP3.LUT P0, PT, PT, PT, UP3, 0x80, 0x8 ;  /* 0x000000000008781c */ /* 0x000fe20003f0f038 */
[----:B------:R-:W-:Y:S01]  /*3050*/  VIADD R3, R0, 0xc0 ;  /* 0x000000c000037836 */ /* 0x000fe20000000000 */
[----:B-1----:R-:W1:Y:S02]  /*3060*/  SYNCS.PHASECHK.TRANS64.TRYWAIT P1, [R0+URZ+0xb0], R2 ;  /* 0x0000b002000075a7 */ /* 0x002e6400080211ff */
[----:B-1-3--:R-:W-:Y:S09]  /*3070*/  @!P1 BRA `(.L_x_55) ;  /* 0x00000060008c9947 */ /* 0x00aff20003800000 */
.L_x_153:
[----:B------:R-:W-:Y:S01]  /*3080*/  LEA R4, R10, UR5, 0x4 ;  /* 0x000000050a047c11 */ /* 0x000fe2000f8e20ff */
[----:B------:R-:W-:Y:S01]  /*3090*/  @UP3 ULEA UR6, UR14, UR5, 0x3 ;  /* 0x000000050e063291 */ /* 0x000fe2000f8e18ff */
[----:B------:R-:W-:Y:S01]  /*30a0*/  PLOP3.LUT P2, PT, PT, PT, PT, 0x80, 0x8 ;  /* 0x000000000008781c */ /* 0x000fe20003f4f070 */
[----:B------:R-:W-:Y:S01]  /*30b0*/  ULEA UR7, UR15, UR5, 0x3 ;  /* 0x000000050f077291 */ /* 0x000fe2000f8e18ff */
[----:B------:R-:W-:Y:S01]  /*30c0*/  PRMT R3, RZ, 0x654, R3 ;  /* 0x00000654ff037816 */ /* 0x000fe20000000003 */
[----:B------:R-:W-:Y:S01]  /*30d0*/  ULEA UR8, UR15, UR16, 0x7 ;  /* 0x000000100f087291 */ /* 0x000fe2000f8e38ff */
[----:B------:R-:W2:Y:S01]  /*30e0*/  LDS.128 R4, [R4+0x140] ;  /* 0x0001400004047984 */ /* 0x000ea20000000c00 */
[----:B-1----:R-:W-:Y:S02]  /*30f0*/  @P0 SHF.L.U32 R2, R8, 0x1f, RZ ;  /* 0x0000001f08020819 */ /* 0x002fe400000006ff */
[----:B------:R-:W-:Y:S01]  /*3100*/  SHF.L.U32 R0, R11, 0x1f, RZ ;  /* 0x0000001f0b007819 */ /* 0x000fe200000006ff */
[----:B------:R-:W-:Y:S01]  /*3110*/  @!PT LDS RZ, [RZ] ;  /* 0x00000000fffff984 */ /* 0x000fe20000000800 */
[----:B------:R-:W-:Y:S01]  /*3120*/  @!PT LDS RZ, [RZ] ;  /* 0x00000000fffff984 */ /* 0x000fe20000000800 */
[----:B------:R-:W-:Y:S01]  /*3130*/  @!PT LDS RZ, [RZ] ;  /* 0x00000000fffff984 */ /* 0x000fe20000000800 */
[----:B------:R-:W-:Y:S01]  /*3140*/  @!PT LDS RZ, [RZ] ;  /* 0x00000000fffff984 */ /* 0x000fe20000000800 */
[----:B------:R1:W-:Y:S06]  /*3150*/  MEMBAR.ALL.CTA ;  /* 0x0000000000007992 */ /* 0x0003ec0000008000 */
[----:B-1----:R-:W1:Y:S02]  /*3160*/  FENCE.VIEW.ASYNC.S ;  /* 0x00000000000073c6 */ /* 0x002e640000000000 */
[----:B-1----:R1:W-:Y:S01]  /*3170*/  SYNCS.ARRIVE.TRANS64.RED.A1T0 RZ, [R3+URZ], RZ ;  /* 0x000000ff03ff79a7 */ /* 0x0023e200081004ff */
[----:B------:R1:W3:Y:S01]  /*3180*/  @P0 SYNCS.PHASECHK.TRANS64.TRYWAIT P2, [UR6], R2 ;  /* 0x00000002ff0005a7 */ /* 0x0002e20008041106 */
[----:B--2---:R-:W-:Y:S01]  /*3190*/  LOP3.LUT P1, RZ, R6, 0x1, RZ, 0xc0, !PT ;  /* 0x0000000106ff7812 */ /* 0x004fe2000782c0ff */
[----:B------:R-:W2:Y:S02]  /*31a0*/  SYNCS.PHASECHK.TRANS64.TRYWAIT P0, [UR7+0xf0], R0 ;  /* 0x0000f000ff0075a7 */ /* 0x000ea40008001107 */
[----:B-123--:R-:W-:Y:S10]  /*31b0*/  @!P0 BRA `(.L_x_56) ;  /* 0x0000006000508947 */ /* 0x00eff40003800000 */
.L_x_155:
[----:B------:R-:W-:Y:S01]  /*31c0*/  IADD3 R10, PT, PT, R10, 0x1, RZ ;  /* 0x000000010a0a7810 */ /* 0x000fe20007ffe0ff */
[----:B------:R-:W-:Y:S06]  /*31d0*/  BRA.U !UP3, `(.L_x_57) ;  /* 0x000000010bc07547 */ /* 0x000fec000b800000 */
[----:B------:R-:W-:Y:S01]  /*31e0*/  UPLOP3.LUT UP4, UPT, UPT, UPT, UPT, 0x40, 0x4 ;  /* 0x000000000004789c */ /* 0x000fe20003f8e870 */
[----:B------:R-:W-:Y:S01]  /*31f0*/  UMOV UR13, UR9 ;  /* 0x00000009000d7c82 */ /* 0x000fe20008000000 */
[----:B------:R-:W-:Y:S01]  /*3200*/  UMOV UR12, UR4 ;  /* 0x00000004000c7c82 */ /* 0x000fe20008000000 */
[----:B------:R-:W-:-:S08]  /*3210*/  UMOV UR17, UR14 ;  /* 0x0000000e00117c82 */ /* 0x000fd00008000000 */
.L_x_60:
[----:B------:R-:W-:Y:S02]  /*3220*/  UIADD3 UR13, UPT, UPT, UR13, 0x1, URZ ;  /* 0x000000010d0d7890 */ /* 0x000fe4000fffe0ff */
[----:B--2---:R-:W-:Y:S02]  /*3230*/  ULEA UR6, UR17, UR5, 0x3 ;  /* 0x0000000511067291 */ /* 0x004fe4000f8e18ff */
[----:B------:R-:W-:Y:S01]  /*3240*/  UISETP.NE.AND UP0, UPT, UR13, URZ, UPT ;  /* 0x000000ff0d00728c */ /* 0x000fe2000bf05270 */
[----:B---3--:R-:W-:Y:S10]  /*3250*/  @P2 BRA `(.L_x_58) ;  /* 0x00000000000c2947 */ /* 0x008ff40003800000 */
[----:B-1----:R-:W-:Y:S04]  /*3260*/  SHF.L.U32 R2, R8, 0x1f, RZ ;  /* 0x0000001f08027819 */ /* 0x002fe800000006ff */
[----:B------:R-:W1:Y:S02]  /*3270*/  SYNCS.PHASECHK.TRANS64.TRYWAIT P0, [UR6], R2 ;  /* 0x00000002ff0075a7 */ /* 0x000e640008001106 */
[----:B-1----:R-:W-:Y:S05]  /*3280*/  @!P0 BRA `(.L_x_59) ;  /* 0x0000006000348947 */ /* 0x002fea0003800000 */
.L_x_58:
[----:B------:R-:W-:Y:S01]  /*3290*/  UISETP.NE.AND UP1, UPT, UR12, 0x1, UPT ;  /* 0x000000010c00788c */ /* 0x000fe2000bf25270 */
[----:B------:R-:W-:Y:S01]  /*32a0*/  PLOP3.LUT P2, PT, PT, PT, PT, 0x80, 0x8 ;  /* 0x000000000008781c */ /* 0x000fe20003f4f070 */
[----:B------:R-:W-:Y:S02]  /*32b0*/  UIADD3 UR14, UPT, UPT, UR17, 0x1, URZ ;  /* 0x00000001110e7890 */ /* 0x000fe4000fffe0ff */
[----:B------:R-:W-:Y:S02]  /*32c0*/  ULEA UR28, UR17, UR11, 0xa ;  /* 0x0000000b111c7291 */ /* 0x000fe4000f8e50ff */
[----:B------:R-:W-:Y:S01]  /*32d0*/  UISETP.NE.AND UP2, UPT, UR14, 0x6, UPT ;  /* 0x000000060e00788c */ /* 0x000fe2000bf45270 */
[----:B------:R-:W-:Y:S01]  /*32e0*/  PLOP3.LUT P0, PT, PT, PT, UP1, 0x80, 0x8 ;  /* 0x000000000008781c */ /* 0x000fe20003f0f018 */
[----:B------:R-:W-:Y:S02]  /*32f0*/  UIADD3 UR40, UPT, UPT, UR28, 0x2, URZ ;  /* 0x000000021c287890 */ /* 0x000fe4000fffe0ff */
[----:B------:R-:W-:Y:S02]  /*3300*/  USEL UR27, URZ, 0x1, UP2 ;  /* 0x00000001ff1b7887 */ /* 0x000fe40009000000 */
[----:B------:R-:W-:Y:S02]  /*3310*/  USEL UR14, UR14, URZ, UP2 ;  /* 0x000000ff0e0e7287 */ /* 0x000fe40009000000 */
[----:B------:R-:W-:Y:S02]  /*3320*/  UIADD3 UR36, UPT, UPT, UR28, 0x4, URZ ;  /* 0x000000041c247890 */ /* 0x000fe4000fffe0ff */
[----:B------:R-:W-:Y:S01]  /*3330*/  @UP1 ULEA UR26, UR14, UR5, 0x3 ;  /* 0x000000050e1a1291 */ /* 0x000fe2000f8e18ff */
[----:B------:R-:W-:Y:S01]  /*3340*/  LOP3.LUT R8, R8, UR27, RZ, 0x3c, !PT ;  /* 0x0000001b08087c12 */ /* 0x000fe2000f8e3cff */
[----:B------:R-:W-:Y:S02]  /*3350*/  UIADD3 UR32, UPT, UPT, UR28, 0x6, URZ ;  /* 0x000000061c207890 */ /* 0x000fe4000fffe0ff */
[----:B------:R-:W-:Y:S01]  /*3360*/  UIADD3 UR6, UPT, UPT, UR6, 0x30, URZ ;  /* 0x0000003006067890 */ /* 0x000fe2000fffe0ff */
[----:B-1----:R-:W-:Y:S01]  /*3370*/  @P0 SHF.L.U32 R0, R8, 0x1f, RZ ;  /* 0x0000001f08000819 */ /* 0x002fe200000006ff */
[----:B------:R-:W-:Y:S01]  /*3380*/  UIADD3 UR12, UPT, UPT, UR12, -0x1, URZ ;  /* 0xffffffff0c0c7890 */ /* 0x000fe2000fffe0ff */
[----:B------:R-:W-:Y:S02]  /*3390*/  UMOV UR29, 0x40004040 ;  /* 0x40004040001d7882 */ /* 0x000fe40000000000 */
[----:B------:R2:W3:Y:S01]  /*33a0*/  @P0 SYNCS.PHASECHK.TRANS64.TRYWAIT P2, [UR26], R0 ;  /* 0x00000000ff0005a7 */ /* 0x0004e2000804111a */
[----:B------:R-:W-:Y:S01]  /*33b0*/  ULEA UR26, UR17, UR10, 0xa ;  /* 0x0000000a111a7291 */ /* 0x000fe2000f8e50ff */
[----:B------:R-:W-:Y:S01]  /*33c0*/  UMOV UR27, 0x40004040 ;  /* 0x40004040001b7882 */ /* 0x000fe20000000000 */
[----:B------:R-:W-:Y:S02]  /*33d0*/  UMOV UR41, 0x40004040 ;  /* 0x4000404000297882 */ /* 0x000fe40000000000 */
[----:B------:R-:W-:Y:S02]  /*33e0*/  UIADD3 UR38, UPT, UPT, UR26, 0x2, URZ ;  /* 0x000000021a267890 */ /* 0x000fe4000fffe0ff */
[----:B------:R-:W-:Y:S02]  /*33f0*/  UIADD3 UR34, UPT, UPT, UR26, 0x4, URZ ;  /* 0x000000041a227890 */ /* 0x000fe4000fffe0ff */
[----:B------:R-:W-:Y:S01]  /*3400*/  UIADD3 UR30, UPT, UPT, UR26, 0x6, URZ ;  /* 0x000000061a1e7890 */ /* 0x000fe2000fffe0ff */
[----:B------:R2:W-:Y:S01]  /*3410*/  UTCHMMA gdesc[UR26], gdesc[UR28], tmem[UR8], tmem[UR24], idesc[UR25], UP4 ;  /* 0x00ff181c1a0075ea */ /* 0x0005e2000a000008 */
[----:B------:R-:W-:Y:S01]  /*3420*/  UPLOP3.LUT UP4, UPT, UPT, UPT, UPT, 0x80, 0x8 ;  /* 0x000000000008789c */ /* 0x000fe20003f8f070 */
[----:B------:R-:W-:Y:S01]  /*3430*/  UMOV UR39, 0x40004040 ;  /* 0x4000404000277882 */ /* 0x000fe20000000000 */
[----:B------:R-:W-:Y:S01]  /*3440*/  UMOV UR37, 0x40004040 ;  /* 0x4000404000257882 */ /* 0x000fe20000000000 */
[----:B------:R2:W-:Y:S01]  /*3450*/  UTCHMMA gdesc[UR38], gdesc[UR40], tmem[UR8], tmem[UR22], idesc[UR23], UPT ;  /* 0x00ff1628260075ea */ /* 0x0005e2000b800008 */
[----:B------:R-:W-:Y:S01]  /*3460*/  UMOV UR35, 0x40004040 ;  /* 0x4000404000237882 */ /* 0x000fe20000000000 */
[----:B------:R-:W-:Y:S01]  /*3470*/  UMOV UR33, 0x40004040 ;  /* 0x4000404000217882 */ /* 0x000fe20000000000 */
[----:B------:R-:W-:Y:S01]  /*3480*/  UMOV UR31, 0x40004040 ;  /* 0x40004040001f7882 */ /* 0x000fe20000000000 */
[----:B------:R2:W-:Y:S01]  /*3490*/  UTCHMMA gdesc[UR34], gdesc[UR36], tmem[UR8], tmem[UR20], idesc[UR21], UPT ;  /* 0x00ff1424220075ea */ /* 0x0005e2000b800008 */
[----:B------:R2:W-:Y:S01]  /*34a0*/  UTCHMMA gdesc[UR30], gdesc[UR32], tmem[UR8], tmem[UR18], idesc[UR19], UPT ;  /* 0x00ff12201e0075ea */ /* 0x0005e2000b800008 */
[----:B------:R2:W-:Y:S01]  /*34b0*/  UTCBAR [UR6], URZ ;  /* 0x000000ff060073e9 */ /* 0x0005e200080000ff */
[----:B------:R-:W-:Y:S01]  /*34c0*/  UMOV UR17, UR14 ;  /* 0x0000000e00117c82 */ /* 0x000fe20008000000 */
[----:B------:R-:W-:Y:S05]  /*34d0*/  BRA.U UP0, `(.L_x_60) ;  /* 0xfffffffd00507547 */ /* 0x000fea000b83ffff */
.L_x_57:
[----:B------:R-:W-:Y:S01]  /*34e0*/  UIADD3 UR15, UPT, UPT, UR15, 0x1, URZ ;  /* 0x000000010f0f7890 */ /* 0x000fe2000fffe0ff */
[C---:B------:R-:W-:Y:S01]  /*34f0*/  ISETP.NE.AND P0, PT, R10.reuse, 0x2, PT ;  /* 0x000000020a00780c */ /* 0x040fe20003f05270 */
[----:B------:R-:W-:Y:S02]  /*3500*/  UIADD3 UR7, UPT, UPT, UR7, 0xd0, URZ ;  /* 0x000000d007077890 */ /* 0x000fe4000fffe0ff */
[----:B------:R-:W-:Y:S01]  /*3510*/  UISETP.NE.AND UP0, UPT, UR15, 0x4, UPT ;  /* 0x000000040f00788c */ /* 0x000fe2000bf05270 */
[----:B-12---:R-:W-:Y:S02]  /*3520*/  SEL R0, RZ, 0x1, P0 ;  /* 0x00000001ff007807 */ /* 0x006fe40000000000 */
[----:B------:R-:W-:Y:S01]  /*3530*/  SEL R10, R10, RZ, P0 ;  /* 0x000000ff0a0a7207 */ /* 0x000fe20000000000 */
[----:B------:R-:W-:Y:S01]  /*3540*/  USEL UR6, URZ, 0x1, UP0 ;  /* 0x00000001ff067887 */ /* 0x000fe20008000000 */
[----:B------:R-:W-:Y:S01]  /*3550*/  LOP3.LUT R9, R9, R0, RZ, 0x3c, !PT ;  /* 0x0000000009097212 */ /* 0x000fe200078e3cff */
[----:B------:R-:W-:Y:S01]  /*3560*/  USEL UR15, UR15, URZ, UP0 ;  /* 0x000000ff0f0f7287 */ /* 0x000fe20008000000 */
[----:B------:R1:W-:Y:S03]  /*3570*/  UTCBAR [UR7], URZ ;  /* 0x000000ff070073e9 */ /* 0x0003e600080000ff */
[----:B------:R-:W-:Y:S01]  /*3580*/  LOP3.LUT R11, R11, UR6, RZ, 0x3c, !PT ;  /* 0x000000060b0b7c12 */ /* 0x000fe2000f8e3cff */
[----:B------:R-:W-:Y:S07]  /*3590*/  @P1 BRA `(.L_x_61) ;  /* 0xfffffff800a01947 */ /* 0x000fee000383ffff */
[----:B------:R-:W2:Y:S01]  /*35a0*/  S2UR UR4, SR_CgaCtaId ;  /* 0x00000000000479c3 */ /* 0x000ea20000008800 */
[----:B------:R-:W-:Y:S01]  /*35b0*/  ELECT P0, URZ, PT ;  /* 0x0000000000ff782f */ /* 0x000fe20003800000 */
[----:B------:R-:W-:Y:S01]  /*35c0*/  IMAD.MOV.U32 R0, RZ, RZ, 0x1 ;  /* 0x00000001ff007424 */ /* 0x000fe200078e00ff */
[----:B------:R-:W-:Y:S01]  /*35d0*/  UIADD3 UR5, UPT, UPT, UR5, 0xf0, URZ ;  /* 0x000000f005057890 */ /* 0x000fe2000fffe0ff */
[----:B------:R-:W-:Y:S01]  /*35e0*/  SHF.L.U32 R2, R11, 0x1f, RZ ;  /* 0x0000001f0b027819 */ /* 0x000fe200000006ff */
[----:B------:R-:W-:-:S03]  /*35f0*/  UMOV UR6, 0x40 ;  /* 0x0000004000067882 */ /* 0x000fc60000000000 */
[----:B------:R-:W-:Y:S01]  /*3600*/  UVIRTCOUNT.DEALLOC.SMPOOL 0x80 ;  /* 0x000000800000784c */ /* 0x000fe20000000000 */
[----:B--2---:R-:W-:Y:S02]  /*3610*/  ULEA UR4, UR4, UR6, 0x18 ;  /* 0x0000000604047291 */ /* 0x004fe4000f8ec0ff */
[----:B------:R-:W-:-:S07]  /*3620*/  ULEA UR6, UR15, UR5, 0x3 ;  /* 0x000000050f067291 */ /* 0x000fce000f8e18ff */
[----:B------:R2:W-:Y:S02]  /*3630*/  @P0 STS.U8 [UR4+0x1c], R0 ;  /* 0x00001c00ff000988 */ /* 0x0005e40008000004 */
[----:B------:R-:W4:Y:S02]  /*3640*/  SYNCS.PHASECHK.TRANS64.TRYWAIT P0, [UR6], R2 ;  /* 0x00000002ff0075a7 */ /* 0x000f240008001106 */
[----:B--2-4-:R-:W-:Y:S05]  /*3650*/  @!P0 BRA `(.L_x_62) ;  /* 0x0000005c00588947 */ /* 0x014fea0003800000 */
.L_x_158:
[----:B-1----:R-:W-:-:S04]  /*3660*/  UIADD3 UR7, UPT, UPT, UR15, 0x1, URZ ;  /* 0x000000010f077890 */ /* 0x002fc8000fffe0ff */
[----:B------:R-:W-:-:S04]  /*3670*/  UISETP.NE.AND UP0, UPT, UR7, 0x4, UPT ;  /* 0x000000040700788c */ /* 0x000fc8000bf05270 */
[----:B------:R-:W-:Y:S02]  /*3680*/  USEL UR8, URZ, 0x1, UP0 ;  /* 0x00000001ff087887 */ /* 0x000fe40008000000 */
[----:B------:R-:W-:-:S04]  /*3690*/  USEL UR7, UR7, URZ, UP0 ;  /* 0x000000ff07077287 */ /* 0x000fc80008000000 */
[----:B------:R-:W-:Y:S01]  /*36a0*/  ULEA UR6, UR7, UR5, 0x3 ;  /* 0x0000000507067291 */ /* 0x000fe2000f8e18ff */
[----:B--2---:R-:W-:-:S04]  /*36b0*/  LOP3.LUT R2, R11, UR8, RZ, 0x3c, !PT ;  /* 0x000000080b027c12 */ /* 0x004fc8000f8e3cff */
[----:B------:R-:W-:-:S04]  /*36c0*/  SHF.L.U32 R3, R2, 0x1f, RZ ;  /* 0x0000001f02037819 */ /* 0x000fc800000006ff */
[----:B------:R-:W1:Y:S02]  /*36d0*/  SYNCS.PHASECHK.TRANS64.TRYWAIT P0, [UR6], R3 ;  /* 0x00000003ff0075a7 */ /* 0x000e640008001106 */
[----:B-1----:R-:W-:Y:S05]  /*36e0*/  @!P0 BRA `(.L_x_63) ;  /* 0x0000005c004c8947 */ /* 0x002fea0003800000 */
.L_x_160:
        /* <DEDUP_REMOVED lines=9> */
.L_x_162:
[----:B------:R-:W-:-:S04]  /*3780*/  UIADD3 UR7, UPT, UPT, UR7, 0x1, URZ ;  /* 0x0000000107077890 */ /* 0x000fc8000fffe0ff */
[----:B------:R-:W-:-:S04]  /*3790*/  UISETP.NE.AND UP0, UPT, UR7, 0x4, UPT ;  /* 0x000000040700788c */ /* 0x000fc8000bf05270 */
[----:B------:R-:W-:Y:S02]  /*37a0*/  USEL UR6, URZ, 0x1, UP0 ;  /* 0x00000001ff067887 */ /* 0x000fe40008000000 */
[----:B------:R-:W-:-:S04]  /*37b0*/  USEL UR7, UR7, URZ, UP0 ;  /* 0x000000ff07077287 */ /* 0x000fc80008000000 */
[----:B------:R-:W-:Y:S01]  /*37c0*/  ULEA UR7, UR7, UR5, 0x3 ;  /* 0x0000000507077291 */ /* 0x000fe2000f8e18ff */
[----:B------:R-:W-:-:S04]  /*37d0*/  LOP3.LUT R2, R2, UR6, RZ, 0x3c, !PT ;  /* 0x0000000602027c12 */ /* 0x000fc8000f8e3cff */
[----:B------:R-:W-:-:S04]  /*37e0*/  SHF.L.U32 R2, R2, 0x1f, RZ ;  /* 0x0000001f02027819 */ /* 0x000fc800000006ff */
[----:B------:R-:W2:Y:S02]  /*37f0*/  SYNCS.PHASECHK.TRANS64.TRYWAIT P0, [UR7], R2 ;  /* 0x00000002ff0075a7 */ /* 0x000ea40008001107 */
[----:B--2---:R-:W-:Y:S05]  /*3800*/  @!P0 BRA `(.L_x_65) ;  /* 0x0000005c00348947 */ /* 0x004fea0003800000 */
.L_x_164:
[----:B------:R-:W-:Y:S01]  /*3810*/  NOP ;  /* 0x0000000000007918 */ /* 0x000fe20000000000 */
[----:B-1----:R-:W1:Y:S01]  /*3820*/  LDS R0, [UR4+0x14] ;  /* 0x00001404ff007984 */ /* 0x002e620008000800 */
[----:B------:R-:W-:Y:S01]  /*3830*/  ULOP3.LUT UR6, UR16, 0xffff, URZ, 0xc0, !UPT ;  /* 0x0000ffff10067892 */ /* 0x000fe2000f8ec0ff */
[----:B------:R-:W-:Y:S01]  /*3840*/  UMOV UR8, 0xffff ;  /* 0x0000ffff00087882 */ /* 0x000fe20000000000 */
[----:B------:R-:W-:Y:S02]  /*3850*/  UMOV UR5, 0x1 ;  /* 0x0000000100057882 */ /* 0x000fe40000000000 */
[----:B------:R-:W-:-:S04]  /*3860*/  USHF.R.U32.HI UR6, URZ, 0x5, UR6 ;  /* 0x00000005ff067899 */ /* 0x000fc80008011606 */
[----:B------:R-:W-:Y:S02]  /*3870*/  USHF.L.U32 UR8, UR8, UR6, URZ ;  /* 0x0000000608087299 */ /* 0x000fe400080006ff */
[----:B------:R-:W-:-:S04]  /*3880*/  USHF.L.U32 UR5, UR5, UR6, URZ ;  /* 0x0000000605057299 */ /* 0x000fc800080006ff */
[----:B-1----:R-:W-:-:S04]  /*3890*/  LOP3.LUT R0, R0, UR8, RZ, 0xc0, !PT ;  /* 0x0000000800007c12 */ /* 0x002fc8000f8ec0ff */
[----:B------:R-:W-:-:S13]  /*38a0*/  ISETP.NE.AND P0, PT, R0, UR8, PT ;  /* 0x0000000800007c0c */ /* 0x000fda000bf05270 */
[----:B------:R-:W-:Y:S05]  /*38b0*/  @P0 BRA `(.L_x_66) ;  /* 0x0000000000580947 */ /* 0x000fea0003800000 */
[----:B------:R-:W1:Y:S02]  /*38c0*/  LDS R0, [UR4+0x18] ;  /* 0x00001804ff007984 */ /* 0x000e640008000800 */
[----:B-1----:R-:W-:-:S04]  /*38d0*/  LOP3.LUT R0, R0, UR5, RZ, 0xc0, !PT ;  /* 0x0000000500007c12 */ /* 0x002fc8000f8ec0ff */
[----:B------:R-:W-:-:S13]  /*38e0*/  ISETP.NE.AND P0, PT, R0, UR5, PT ;  /* 0x0000000500007c0c */ /* 0x000fda000bf05270 */
[----:B------:R-:W-:Y:S05]  /*38f0*/  @P0 BRA `(.L_x_67) ;  /* 0x00000000003c0947 */ /* 0x000fea0003800000 */
[----:B------:R-:W1:Y:S01]  /*3900*/  S2R R2, SR_LANEID ;  /* 0x0000000000027919 */ /* 0x000e620000000000 */
[----:B------:R-:W-:Y:S01]  /*3910*/  ULOP3.LUT UR8, URZ, UR8, URZ, 0x33, !UPT ;  /* 0x00000008ff087292 */ /* 0x000fe2000f8e33ff */
[----:B------:R-:W-:Y:S02]  /*3920*/  VOTEU.ANY UR7, UPT, PT ;  /* 0x0000000000077886 */ /* 0x000fe400038e0100 */
[----:B------:R-:W-:-:S03]  /*3930*/  UFLO.U32 UR7, UR7 ;  /* 0x00000007000772bd */ /* 0x000fc600080e0000 */
[----:B------:R-:W-:-:S04]  /*3940*/  IMAD.U32 R0, RZ, RZ, UR8 ;  /* 0x00000008ff007e24 */ /* 0x000fc8000f8e00ff */
[----:B------:R2:W4:Y:S02]  /*3950*/  REDUX UR6, R0 ;  /* 0x00000000000673c4 */ /* 0x0005240000000000 */
[----:B------:R1:W-:Y:S02]  /*3960*/  UTCATOMSWS.AND URZ, UR8 ;  /* 0x0000000800ff79e3 */ /* 0x0003e40008000000 */
[----:B-1----:R-:W-:Y:S02]  /*3970*/  ISETP.EQ.U32.AND P0, PT, R2, UR7, PT ;  /* 0x0000000702007c0c */ /* 0x002fe4000bf02070 */
[----:B--2---:R-:W-:Y:S02]  /*3980*/  LOP3.LUT R0, RZ, UR5, RZ, 0x33, !PT ;  /* 0x00000005ff007c12 */ /* 0x004fe4000f8e33ff */
[----:B----4-:R-:W-:Y:S02]  /*3990*/  MOV R2, UR6 ;  /* 0x0000000600027c02 */ /* 0x010fe40008000f00 */
[----:B------:R-:W1:Y:S07]  /*39a0*/  REDUX UR5, R0 ;  /* 0x00000000000573c4 */ /* 0x000e6e0000000000 */
[----:B------:R2:W-:Y:S01]  /*39b0*/  @P0 ATOMS.AND RZ, [UR4+0x14], R2 ;  /* 0x00001402ffff098c */ /* 0x0005e2000a800004 */
[----:B-1----:R-:W-:-:S05]  /*39c0*/  IMAD.U32 R0, RZ, RZ, UR5 ;  /* 0x00000005ff007e24 */ /* 0x002fca000f8e00ff */
[----:B------:R2:W-:Y:S01]  /*39d0*/  @P0 ATOMS.AND RZ, [UR4+0x18], R0 ;  /* 0x00001800ffff098c */ /* 0x0005e2000a800004 */
[----:B------:R-:W-:Y:S05]  /*39e0*/  BRA `(.L_x_68) ;  /* 0x0000000000147947 */ /* 0x000fea0003800000 */
.L_x_67:
[----:B------:R-:W-:Y:S02]  /*39f0*/  MOV R2, 0x3a10 ;  /* 0x00003a1000027802 */ /* 0x000fe40000000f00 */
[----:B---3-5:R-:W-:Y:S05]  /*3a00*/  CALL.REL.NOINC `($__internal_0_$__cuda_sm10x_tcgen05_guardrail_trap_col_being_dealloced_not_returned_by_alloc) ;  /* 0x00000060001c7944 */ /* 0x028fea0003c00000 */
[----:B------:R-:W-:Y:S05]  /*3a10*/  BRA `(.L_x_68) ;  /* 0x0000000000087947 */ /* 0x000fea0003800000 */
.L_x_66:
[----:B------:R-:W-:Y:S02]  /*3a20*/  MOV R2, 0x3a40 ;  /* 0x00003a4000027802 */ /* 0x000fe40000000f00 */
[----:B---3-5:R-:W-:Y:S05]  /*3a30*/  CALL.REL.NOINC `($__internal_2_$__cuda_sm10x_tcgen05_guardrail_trap_unallocated_columns_being_dealloced) ;  /* 0x0000006000287944 */ /* 0x028fea0003c00000 */
.L_x_68:
[----:B------:R-:W-:Y:S01]  /*3a40*/  NOP ;  /* 0x0000000000007918 */ /* 0x000fe20000000000 */
[----:B------:R-:W-:Y:S05]  /*3a50*/  EXIT ;  /* 0x000000000000794d */ /* 0x000fea0003800000 */
.L_x_50:
[----:B------:R-:W-:-:S09]  /*3a60*/  UISETP.NE.OR UP3, UPT, UR8, 0x3, UP3 ;  /* 0x000000030800788c */ /* 0x000fd20009f65670 */
[----:B------:R-:W-:Y:S05]  /*3a70*/  BRA.U UP3, `(.L_x_69) ;  /* 0x0000001103087547 */ /* 0x000fea000b800000 */
[----:B------:R-:W1:Y:S01]  /*3a80*/  LDC R0, c[0x0][0xb30] ;  /* 0x0002cc00ff007b82 */ /* 0x000e620000000800 */
[----:B------:R-:W2:Y:S01]  /*3a90*/  LDCU.64 UR8, c[0x0][0x888] ;  /* 0x00011100ff0877ac */ /* 0x000ea20008000a00 */
[----:B------:R-:W-:Y:S02]  /*3aa0*/  HFMA2 R27, -RZ, RZ, 0, 0 ;  /* 0x00000000ff1b7431 */ /* 0x000fe400000001ff */
[----:B------:R-:W-:Y:S01]  /*3ab0*/  IMAD.MOV.U32 R29, RZ, RZ, 0x1 ;  /* 0x00000001ff1d7424 */ /* 0x000fe200078e00ff */
[----:B------:R-:W-:Y:S01]  /*3ac0*/  MOV R25, 0x2000 ;  /* 0x0000200000197802 */ /* 0x000fe20000000f00 */
[----:B------:R-:W4:Y:S01]  /*3ad0*/  LDCU.64 UR4, c[0x0][0x890] ;  /* 0x00011200ff0477ac */ /* 0x000f220008000a00 */
[----:B------:R-:W-:Y:S01]  /*3ae0*/  IMAD.MOV.U32 R28, RZ, RZ, RZ ;  /* 0x000000ffff1c7224 */ /* 0x000fe200078e00ff */
[----:B------:R-:W3:Y:S01]  /*3af0*/  LDC R24, c[0x0][0x370] ;  /* 0x0000dc00ff187b82 */ /* 0x000ee20000000800 */
[----:B------:R-:W-:Y:S01]  /*3b00*/  UMOV UR7, 0x400 ;  /* 0x0000040000077882 */ /* 0x000fe20000000000 */
[----:B------:R-:W-:-:S02]  /*3b10*/  UPLOP3.LUT UP0, UPT, UPT, UPT, UPT, 0x40, 0x4 ;  /* 0x000000000004789c */ /* 0x000fc40003f0e870 */
[----:B------:R-:W-:-:S04]  /*3b20*/  ULEA UR7, UR37, UR7, 0x18 ;  /* 0x0000000725077291 */ /* 0x000fc8000f8ec0ff */
[----:B------:R-:W3:Y:S01]  /*3b30*/  LDC R3, c[0x0][0xb0c] ;  /* 0x0002c300ff037b82 */ /* 0x000ee20000000800 */
[----:B------:R-:W-:Y:S02]  /*3b40*/  UIADD3 UR13, UPT, UPT, UR7, 0x78, URZ ;  /* 0x00000078070d7890 */ /* 0x000fe4000fffe0ff */
[----:B--2---:R-:W-:Y:S02]  /*3b50*/  UISETP.NE.U32.AND UP2, UPT, UR8, URZ, UPT ;  /* 0x000000ff0800728c */ /* 0x004fe4000bf45070 */
[----:B------:R-:W-:Y:S02]  /*3b60*/  UIADD3 UR33, UPT, UPT, UR7, 0x60, URZ ;  /* 0x0000006007217890 */ /* 0x000fe4000fffe0ff */
[----:B----4-:R-:W-:Y:S01]  /*3b70*/  UISETP.NE.U32.AND UP3, UPT, UR4, URZ, UPT ;  /* 0x000000ff0400728c */ /* 0x010fe2000bf65070 */
[----:B------:R-:W2:Y:S01]  /*3b80*/  LDC R18, c[0x0][0xb20] ;  /* 0x0002c800ff127b82 */ /* 0x000ea20000000800 */
[----:B-1----:R-:W-:Y:S01]  /*3b90*/  ISETP.NE.AND P1, PT, R0, 0x1, PT ;  /* 0x000000010000780c */ /* 0x002fe20003f25270 */
[----:B------:R-:W-:-:S02]  /*3ba0*/  UISETP.NE.AND.EX UP2, UPT, UR9, URZ, UPT, UP2 ;  /* 0x000000ff0900728c */ /* 0x000fc4000bf45320 */
[----:B------:R-:W-:Y:S02]  /*3bb0*/  UIADD3 UR25, UPT, UPT, UR7, 0x68, URZ ;  /* 0x0000006807197890 */ /* 0x000fe4000fffe0ff */
[----:B------:R-:W-:Y:S02]  /*3bc0*/  UIADD3 UR17, UPT, UPT, UR7, 0x70, URZ ;  /* 0x0000007007117890 */ /* 0x000fe4000fffe0ff */
[----:B------:R-:W1:Y:S01]  /*3bd0*/  LDC.64 R30, c[0x0][0x348] ;  /* 0x0000d200ff1e7b82 */ /* 0x000e620000000a00 */
[----:B------:R-:W-:Y:S02]  /*3be0*/  UPRMT UR13, UR37, 0x654, UR13 ;  /* 0x00000654250d7896 */ /* 0x000fe4000800000d */
[----:B------:R-:W-:-:S05]  /*3bf0*/  UISETP.NE.AND.EX UP3, UPT, UR5, URZ, UPT, UP3 ;  /* 0x000000ff0500728c */ /* 0x000fca000bf65330 */
[----:B------:R-:W4:Y:S08]  /*3c00*/  LDC.64 R16, c[0x0][0xb10] ;  /* 0x0002c400ff107b82 */ /* 0x000f300000000a00 */
[----:B------:R-:W1:Y:S08]  /*3c10*/  LDC.64 R6, c[0x0][0xb18] ;  /* 0x0002c600ff067b82 */ /* 0x000e700000000a00 */
[----:B------:R-:W1:Y:S08]  /*3c20*/  LDC.64 R4, c[0x0][0xb28] ;  /* 0x0002ca00ff047b82 */ /* 0x000e700000000a00 */
[----:B--23--:R-:W1:Y:S02]  /*3c30*/  LDC R19, c[0x0][0x374] ;  /* 0x0000dd00ff137b82 */ /* 0x00ce640000000800 */
.L_x_80:
[C---:B------:R-:W-:Y:S02]  /*3c40*/  LEA R0, R28.reuse, UR7, 0x3 ;  /* 0x000000071c007c11 */ /* 0x040fe4000f8e18ff */
[----:B------:R-:W-:Y:S02]  /*3c50*/  SHF.L.U32 R2, R27, 0x1f, RZ ;  /* 0x0000001f1b027819 */ /* 0x000fe400000006ff */
[----:B------:R-:W-:Y:S02]  /*3c60*/  LEA R20, R28, UR7, 0x4 ;  /* 0x000000071c147c11 */ /* 0x000fe4000f8e20ff */
[----:B--2---:R-:W2:Y:S02]  /*3c70*/  SYNCS.PHASECHK.TRANS64.TRYWAIT P0, [R0+URZ+0xb0], R2 ;  /* 0x0000b002000075a7 */ /* 0x004ea400080011ff */
[----:B--2---:R-:W-:Y:S05]  /*3c80*/  @!P0 BRA `(.L_x_70) ;  /* 0x00000058002c8947 */ /* 0x004fea0003800000 */
.L_x_165:
[----:B------:R-:W-:Y:S01]  /*3c90*/  ISETP.GE.AND P0, PT, R40, 0x1, PT ;  /* 0x000000012800780c */ /* 0x000fe20003f06270 */
[----:B------:R-:W3:Y:S01]  /*3ca0*/  LDS.128 R20, [R20+0x140] ;  /* 0x0001400014147984 */ /* 0x000ee20000000c00 */
[----:B--2---:R-:W-:Y:S01]  /*3cb0*/  VIADD R0, R0, 0xc0 ;  /* 0x000000c000007836 */ /* 0x004fe20000000000 */
[----:B------:R-:W-:Y:S01]  /*3cc0*/  @!PT LDS RZ, [RZ] ;  /* 0x00000000fffff984 */ /* 0x000fe20000000800 */
[----:B------:R-:W-:Y:S01]  /*3cd0*/  @!PT LDS RZ, [RZ] ;  /* 0x00000000fffff984 */ /* 0x000fe20000000800 */
[----:B------:R-:W-:Y:S01]  /*3ce0*/  @!PT LDS RZ, [RZ] ;  /* 0x00000000fffff984 */ /* 0x000fe20000000800 */
[----:B------:R-:W-:Y:S01]  /*3cf0*/  @!PT LDS RZ, [RZ] ;  /* 0x00000000fffff984 */ /* 0x000fe20000000800 */
[----:B------:R2:W-:Y:S06]  /*3d00*/  MEMBAR.ALL.CTA ;  /* 0x0000000000007992 */ /* 0x0005ec0000008000 */
[----:B--2---:R-:W2:Y:S01]  /*3d10*/  FENCE.VIEW.ASYNC.S ;  /* 0x00000000000073c6 */ /* 0x004ea20000000000 */
[----:B------:R-:W-:Y:S04]  /*3d20*/  PRMT R0, RZ, 0x654, R0 ;  /* 0x00000654ff007816 */ /* 0x000fe80000000000 */
[----:B--2---:R2:W-:Y:S01]  /*3d30*/  SYNCS.ARRIVE.TRANS64.RED.A1T0 RZ, [R0+URZ], RZ ;  /* 0x000000ff00ff79a7 */ /* 0x0045e200081004ff */
[----:B---3--:R-:W-:Y:S11]  /*3d40*/  LOP3.LUT P3, RZ, R22, 0x1, RZ, 0xc0, !PT ;  /* 0x0000000116ff7812 */ /* 0x008ff6000786c0ff */
[----:B------:R-:W-:Y:S02]  /*3d50*/  @!UPT UIADD3 URZ, UPT, UPT, URZ, URZ, URZ ;  /* 0x000000fffffff290 */ /* 0x000fe4000fffe0ff */
[----:B------:R-:W-:Y:S02]  /*3d60*/  @P3 MOV R11, R20 ;  /* 0x00000014000b3202 */ /* 0x000fe40000000f00 */
[----:B------:R-:W-:Y:S01]  /*3d70*/  @P3 LOP3.LUT R10, R21, 0xffff, RZ, 0xc0, !PT ;  /* 0x0000ffff150a3812 */ /* 0x000fe200078ec0ff */
[----:B--2---:R-:W-:Y:S06]  /*3d80*/  @!P0 BRA `(.L_x_71) ;  /* 0x0000000000a48947 */ /* 0x004fec0003800000 */
[-C--:B-1----:R-:W-:Y:S01]  /*3d90*/  IMAD.HI.U32 R0, R19, R7.reuse, RZ ;  /* 0x0000000713007227 */ /* 0x082fe200078e00ff */
[----:B------:R-:W-:Y:S02]  /*3da0*/  ISETP.NE.AND P0, PT, R6, 0x1, PT ;  /* 0x000000010600780c */ /* 0x000fe40003f05270 */
[----:B------:R-:W-:Y:S01]  /*3db0*/  ISETP.NE.AND P2, PT, R40, 0x1, PT ;  /* 0x000000012800780c */ /* 0x000fe20003f45270 */
[----:B----4-:R-:W-:Y:S01]  /*3dc0*/  IMAD.HI.U32 R9, R24, R16, RZ ;  /* 0x0000001018097227 */ /* 0x010fe200078e00ff */
[----:B------:R-:W-:Y:S02]  /*3dd0*/  SHF.R.U32.HI R0, RZ, R18, R0 ;  /* 0x00000012ff007219 */ /* 0x000fe40000011600 */
[----:B------:R-:W-:Y:S01]  /*3de0*/  ISETP.NE.AND P4, PT, R3, 0x1, PT ;  /* 0x000000010300780c */ /* 0x000fe20003f85270 */
[----:B------:R-:W-:Y:S01]  /*3df0*/  IMAD.HI.U32 R13, R10, R7, RZ ;  /* 0x000000070a0d7227 */ /* 0x000fe200078e00ff */
[----:B------:R-:W-:Y:S02]  /*3e00*/  SHF.R.U32.HI R9, RZ, R17, R9 ;  /* 0x00000011ff097219 */ /* 0x000fe40000011609 */
[----:B------:R-:W-:Y:S01]  /*3e10*/  SEL R0, R19, R0, !P0 ;  /* 0x0000000013007207 */ /* 0x000fe20004000000 */
[----:B------:R-:W-:Y:S01]  /*3e20*/  IMAD.HI.U32 R12, R11, R16, RZ ;  /* 0x000000100b0c7227 */ /* 0x000fe200078e00ff */
[----:B------:R-:W-:Y:S03]  /*3e30*/  SEL R9, R24, R9, !P4 ;  /* 0x0000000918097207 */ /* 0x000fe60006000000 */
[-C--:B------:R-:W-:Y:S01]  /*3e40*/  IMAD.HI.U32 R8, R0, R4.reuse, RZ ;  /* 0x0000000400087227 */ /* 0x080fe200078e00ff */
[----:B------:R-:W-:Y:S03]  /*3e50*/  SHF.R.U32.HI R12, RZ, R17, R12 ;  /* 0x00000011ff0c7219 */ /* 0x000fe6000001160c */
[----:B------:R-:W-:Y:S01]  /*3e60*/  IMAD.HI.U32 R2, R9, R4, RZ ;  /* 0x0000000409027227 */ /* 0x000fe200078e00ff */
[-C--:B------:R-:W-:Y:S02]  /*3e70*/  @P2 SHF.R.U32.HI R0, RZ, R5.reuse, R8 ;  /* 0x00000005ff002219 */ /* 0x080fe40000011608 */
[----:B------:R-:W-:Y:S02]  /*3e80*/  SHF.R.U32.HI R8, RZ, R18, R13 ;  /* 0x00000012ff087219 */ /* 0x000fe4000001160d */
[----:B------:R-:W-:Y:S01]  /*3e90*/  @P2 SHF.R.U32.HI R9, RZ, R5, R2 ;  /* 0x00000005ff092219 */ /* 0x000fe20000011602 */
[----:B------:R-:W-:Y:S01]  /*3ea0*/  IMAD R0, R40, R0, RZ ;  /* 0x0000000028007224 */ /* 0x000fe200078e02ff */
[----:B------:R-:W-:Y:S02]  /*3eb0*/  SEL R8, R10, R8, !P0 ;  /* 0x000000080a087207 */ /* 0x000fe40004000000 */
[----:B------:R-:W-:Y:S01]  /*3ec0*/  SEL R2, R11, R12, !P4 ;  /* 0x0000000c0b027207 */ /* 0x000fe20006000000 */
[----:B------:R-:W-:Y:S01]  /*3ed0*/  IMAD R12, R40, R9, RZ ;  /* 0x00000009280c7224 */ /* 0x000fe200078e02ff */
[C---:B------:R-:W-:Y:S01]  /*3ee0*/  ISETP.GE.AND P0, PT, R8.reuse, R0, PT ;  /* 0x000000000800720c */ /* 0x040fe20003f06270 */
[----:B------:R-:W-:Y:S03]  /*3ef0*/  IMAD.HI.U32 R0, R8, R4, RZ ;  /* 0x0000000408007227 */ /* 0x000fe600078e00ff */
[----:B------:R-:W-:Y:S02]  /*3f00*/  ISETP.GE.OR P0, PT, R2, R12, P0 ;  /* 0x0000000c0200720c */ /* 0x000fe40000706670 */
[-C--:B------:R-:W-:Y:S04]  /*3f10*/  SHF.R.U32.HI R0, RZ, R5.reuse, R0 ;  /* 0x00000005ff007219 */ /* 0x080fe80000011600 */
[----:B------:R-:W-:Y:S05]  /*3f20*/  SEL R13, R8, R0, !P2 ;  /* 0x00000000080d7207 */ /* 0x000fea0005000000 */
[----:B------:R-:W-:Y:S02]  /*3f30*/  IMAD.MOV R12, RZ, RZ, -R13 ;  /* 0x000000ffff0c7224 */ /* 0x000fe400078e0a0d */
[----:B------:R-:W-:Y:S04]  /*3f40*/  @!P0 IMAD.HI.U32 R0, R2, R4, RZ ;  /* 0x0000000402008227 */ /* 0x000fe800078e00ff */
[----:B------:R-:W-:Y:S01]  /*3f50*/  IMAD R12, R40, R12, R8 ;  /* 0x0000000c280c7224 */ /* 0x000fe200078e0208 */
[----:B------:R-:W-:Y:S04]  /*3f60*/  @!P0 SHF.R.U32.HI R0, RZ, R5, R0 ;  /* 0x00000005ff008219 */ /* 0x000fe80000011600 */
[----:B------:R-:W-:Y:S04]  /*3f70*/  @!P0 SEL R0, R2, R0, !P2 ;  /* 0x0000000002008207 */ /* 0x000fe80005000000 */
[----:B------:R-:W-:Y:S01]  /*3f80*/  @!P0 IADD3 R13, PT, PT, R13, -R0, RZ ;  /* 0x800000000d0d8210 */ /* 0x000fe20007ffe0ff */
[----:B------:R-:W-:Y:S01]  /*3f90*/  @!P0 IMAD R0, R9, R12, R0 ;  /* 0x0000000c09008224 */ /* 0x000fe200078e0200 */
[----:B------:R-:W-:Y:S01]  /*3fa0*/  IADD3 R9, PT, PT, -R8, RZ, RZ ;  /* 0x000000ff08097210 */ /* 0x000fe20007ffe1ff */
[--C-:B------:R-:W-:Y:S02]  /*3fb0*/  IMAD.MOV R12, RZ, RZ, -R2.reuse ;  /* 0x000000ffff0c7224 */ /* 0x100fe400078e0a02 */
[----:B------:R-:W-:Y:S02]  /*3fc0*/  @!P0 IMAD R8, R13, R40, R2 ;  /* 0x000000280d088224 */ /* 0x000fe400078e0202 */
[----:B------:R-:W-:Y:S02]  /*3fd0*/  @!P0 IMAD.MOV.U32 R2, RZ, RZ, R0 ;  /* 0x000000ffff028224 */ /* 0x000fe400078e0000 */
[----:B------:R-:W-:Y:S02]  /*3fe0*/  IMAD R11, R3, R12, R11 ;  /* 0x0000000c030b7224 */ /* 0x000fe400078e020b */
[----:B------:R-:W-:Y:S02]  /*3ff0*/  IMAD R10, R6, R9, R10 ;  /* 0x00000009060a7224 */ /* 0x000fe400078e020a */
[----:B------:R-:W-:Y:S02]  /*4000*/  IMAD R11, R2, R3, R11 ;  /* 0x00000003020b7224 */ /* 0x000fe400078e020b */
[----:B------:R-:W-:Y:S02]  /*4010*/  IMAD R10, R8, R6, R10 ;  /* 0x00000006080a7224 */ /* 0x000fe400078e020a */
.L_x_71:
[----:B------:R-:W-:Y:S05]  /*4020*/  BRA.U UP0, `(.L_x_72) ;  /* 0x0000000100107547 */ /* 0x000fea000b800000 */
[----:B------:R-:W-:Y:S04]  /*4030*/  MOV R2, UR6 ;  /* 0x0000000600027c02 */ /* 0x000fe80008000f00 */
[----:B------:R-:W-:Y:S04]  /*4040*/  SHF.L.U32 R2, R2, 0x1f, RZ ;  /* 0x0000001f02027819 */ /* 0x000fe800000006ff */
[----:B------:R-:W2:Y:S02]  /*4050*/  SYNCS.PHASECHK.TRANS64.TRYWAIT P0, [UR7+0xa8], R2 ;  /* 0x0000a802ff0075a7 */ /* 0x000ea40008001107 */
[----:B--2---:R-:W-:Y:S05]  /*4060*/  @!P0 BRA `(.L_x_73) ;  /* 0x0000005400488947 */ /* 0x004fea0003800000 */
.L_x_72:
[----:B------:R-:W-:Y:S02]  /*4070*/  R2UR UR35, R15 ;  /* 0x000000000f2372ca */ /* 0x000fe400000e0000 */
[----:B------:R-:W-:Y:S02]  /*4080*/  R2UR UR34, R14 ;  /* 0x000000000e2272ca */ /* 0x000fe400000e0000 */
[----:B------:R-:W-:Y:S02]  /*4090*/  ISETP.NE.U32.AND P2, PT, RZ, UR4, PT ;  /* 0x00000004ff007c0c */ /* 0x000fe4000bf45070 */
[----:B------:R-:W-:Y:S02]  /*40a0*/  SHF.L.U32 R14, R29, 0x1f, RZ ;  /* 0x0000001f1d0e7819 */ /* 0x000fe400000006ff */
[----:B------:R-:W-:Y:S05]  /*40b0*/  ISETP.NE.AND.EX P2, PT, RZ, UR5, PT, P2 ;  /* 0x00000005ff007c0c */ /* 0x000fea000bf45320 */
[----:B------:R-:W-:Y:S02]  /*40c0*/  USHF.L.U32 UR35, UR35, 0x7, URZ ;  /* 0x0000000723237899 */ /* 0x000fe400080006ff */
[----:B------:R-:W-:Y:S01]  /*40d0*/  USHF.L.U32 UR34, UR34, 0x7, URZ ;  /* 0x0000000722227899 */ /* 0x000fe200080006ff */
[----:B------:R-:W-:Y:S11]  /*40e0*/  BRA.U !UP3, `(.L_x_74) ;  /* 0x000000010b347547 */ /* 0x000ff6000b800000 */
[----:B------:R-:W-:Y:S01]  /*40f0*/  UPLOP3.LUT UP1, UPT, UPT, UPT, UP2, 0x80, 0x8 ;  /* 0x000000000008789c */ /* 0x000fe20003f2f020 */
[----:B--2---:R-:W-:Y:S02]  /*4100*/  HFMA2 R0, -RZ, RZ, 0, 5.9604644775390625e-08 ;  /* 0x00000001ff007431 */ /* 0x004fe400000001ff */
[----:B------:R-:W-:Y:S03]  /*4110*/  IMAD.MOV.U32 R92, RZ, RZ, 0x1 ;  /* 0x00000001ff5c7424 */ /* 0x000fe600078e00ff */
[----:B------:R-:W-:Y:S05]  /*4120*/  PLOP3.LUT P0, PT, PT, PT, UP1, 0x80, 0x8 ;  /* 0x000000000008781c */ /* 0x000fea0003f0f018 */
[----:B------:R-:W2:Y:S01]  /*4130*/  @UP1 LDCU.64 UR10, c[0x0][0x888] ;  /* 0x00011100ff0a17ac */ /* 0x000ea20008000a00 */
[----:B------:R-:W-:Y:S07]  /*4140*/  @UP1 UIMAD UR8, UR36, UR4, URZ ;  /* 0x00000004240812a4 */ /* 0x000fee000f8e02ff */
[----:B------:R-:W-:Y:S01]  /*4150*/  @!P0 PRMT R92, R0, 0x7610, R92 ;  /* 0x00007610005c8816 */ /* 0x000fe2000000005c */
[----:B--2---:R-:W-:Y:S03]  /*4160*/  @UP1 UIMAD.WIDE UR10, UR8, 0x4, UR10 ;  /* 0x00000004080a18a5 */ /* 0x004fe6000f8e020a */
[----:B------:R-:W2:Y:S03]  /*4170*/  @!UP1 LDCU UR8, c[0x0][0x880] ;  /* 0x00011000ff0897ac */ /* 0x000ea60008000800 */
[----:B------:R-:W-:Y:S01]  /*4180*/  IMAD.U32 R8, RZ, RZ, UR10 ;  /* 0x0000000aff087e24 */ /* 0x000fe2000f8e00ff */
[----:B------:R-:W-:Y:S05]  /*4190*/  MOV R9, UR11 ;  /* 0x0000000b00097c02 */ /* 0x000fea0008000f00 */
[----:B-----5:R3:W5:Y:S02]  /*41a0*/  @P0 LDG.E R49, desc[UR44][R8.64] ;  /* 0x0000002c08310981 */ /* 0x020764000c1e1900 */
[----:B--23--:R-:W-:Y:S07]  /*41b0*/  @!P0 IMAD.U32 R49, RZ, RZ, UR8 ;  /* 0x00000008ff318e24 */ /* 0x00cfee000f8e00ff */
.L_x_74:
[----:B-----5:R-:W-:Y:S01]  /*41c0*/  @!P2 FSETP.EQ.AND P0, PT, R49, RZ, PT ;  /* 0x000000ff3100a20b */ /* 0x020fe20003f02000 */
[----:B------:R-:W-:Y:S01]  /*41d0*/  @!UPT UIADD3 URZ, UPT, UPT, URZ, URZ, URZ ;  /* 0x000000fffffff290 */ /* 0x000fe2000fffe0ff */
[----:B------:R-:W-:Y:S11]  /*41e0*/  @!P2 BRA `(.L_x_75) ;  /* 0x000000000014a947 */ /* 0x000ff60003800000 */
[----:B------:R-:W-:Y:S02]  /*41f0*/  LOP3.LUT P2, RZ, R92, 0xff, RZ, 0xc0, !PT ;  /* 0x000000ff5cff7812 */ /* 0x000fe4000784c0ff */
[----:B------:R-:W-:Y:S04]  /*4200*/  PLOP3.LUT P0, PT, PT, PT, UP1, 0x80, 0x8 ;  /* 0x000000000008781c */ /* 0x000fe80003f0f018 */
[----:B------:R-:W-:Y:S07]  /*4210*/  PLOP3.LUT P0, PT, P0, PT, PT, 0x8, 0x80 ;  /* 0x000000000080781c */ /* 0x000fee000070e170 */
[----:B------:R-:W-:Y:S11]  /*4220*/  @P2 FSETP.EQ.AND P0, PT, R49, RZ, PT ;  /* 0x000000ff3100220b */ /* 0x000ff60003f02000 */
[----:B------:R-:W-:Y:S02]  /*4230*/  @!UPT UIADD3 URZ, UPT, UPT, URZ, URZ, URZ ;  /* 0x000000fffffff290 */ /* 0x000fe4000fffe0ff */
.L_x_75:
[----:B------:R-:W3:Y:S01]  /*4240*/  SYNCS.PHASECHK.TRANS64.TRYWAIT P2, [UR7+0x80], R14 ;  /* 0x0000800eff0075a7 */ /* 0x000ee20008041107 */
[----:B------:R-:W-:Y:S04]  /*4250*/  ELECT P4, URZ, PT ;  /* 0x0000000000ff782f */ /* 0x000fe80003880000 */
[----:B------:R-:W-:Y:S11]  /*4260*/  PLOP3.LUT P4, PT, P0, P4, PT, 0xf2, 0x2f ;  /* 0x00000000002f781c */ /* 0x000ff60000789e72 */
[----:B------:R-:W-:Y:S02]  /*4270*/  @!UPT UIADD3 URZ, UPT, UPT, URZ, URZ, URZ ;  /* 0x000000fffffff290 */ /* 0x000fe4000fffe0ff */
[----:B-1----:R-:W-:Y:S05]  /*4280*/  @!P4 IADD3 R8, P0, PT, R30, 0x580, RZ ;  /* 0x000005801e08c810 */ /* 0x002fea0007f1e0ff */
[----:B--2---:R-:W-:Y:S01]  /*4290*/  @!P4 IMAD.X R2, RZ, RZ, R31, P0 ;  /* 0x000000ffff02c224 */ /* 0x004fe200000e061f */
[----:B---3--:R-:W-:Y:S07]  /*42a0*/  @!P2 BRA `(.L_x_76) ;  /* 0x0000005000d0a947 */ /* 0x008fee0003800000 */
.L_x_168:
[----:B------:R-:W-:Y:S01]  /*42b0*/  @!P4 R2UR UR8, R2 ;  /* 0x000000000208c2ca */ /* 0x000fe200000e0000 */
[----:B------:R-:W-:Y:S01]  /*42c0*/  VOTEU.ALL UP0, P4 ;  /* 0x0000000000ff7886 */ /* 0x000fe20002000000 */
[----:B------:R-:W-:Y:S01]  /*42d0*/  @!P4 R2UR UR9, R8 ;  /* 0x000000000809c2ca */ /* 0x000fe200000e0000 */
[----:B-1----:R-:W-:Y:S01]  /*42e0*/  @!P4 IMAD.MOV.U32 R0, RZ, RZ, 0x2000 ;  /* 0x00002000ff00c424 */ /* 0x002fe200078e00ff */
[----:B------:R-:W-:Y:S01]  /*42f0*/  UMOV UR10, 0x0 ;  /* 0x00000000000a7882 */ /* 0x000fe20000000000 */
[----:B------:R-:W-:Y:S01]  /*4300*/  UMOV UR11, 0x10000000 ;  /* 0x10000000000b7882 */ /* 0x000fe20000000000 */
[----:B------:R-:W-:Y:S01]  /*4310*/  @!UP0 UIADD3 UR32, UPT, UPT, UR7, 0x200, URZ ;  /* 0x0000020007208890 */ /* 0x000fe2000fffe0ff */
[----:B------:R-:W-:Y:S06]  /*4320*/  VOTEU.ALL UP0, P4 ;  /* 0x0000000000ff7886 */ /* 0x000fec0002000000 */
[----:B------:R-:W-:Y:S01]  /*4330*/  IMAD.U32 R9, RZ, RZ, UR8 ;  /* 0x00000008ff097e24 */ /* 0x000fe2000f8e00ff */
[----:B------:R-:W-:Y:S01]  /*4340*/  UPRMT UR8, UR37, 0x654, UR33 ;  /* 0x0000065425087896 */ /* 0x000fe20008000021 */
[----:B------:R-:W-:Y:S03]  /*4350*/  IMAD.U32 R8, RZ, RZ, UR9 ;  /* 0x00000009ff087e24 */ /* 0x000fe6000f8e00ff */
[----:B------:R-:W-:Y:S02]  /*4360*/  @!P4 R2UR UR15, R9 ;  /* 0x00000000090fc2ca */ /* 0x000fe400000e0000 */
[----:B------:R-:W-:Y:S02]  /*4370*/  @!P4 R2UR UR14, R8 ;  /* 0x00000000080ec2ca */ /* 0x000fe400000e0000 */
[----:B------:R-:W-:Y:S05]  /*4380*/  @!P4 IADD3 R8, P0, PT, R30, 0x580, RZ ;  /* 0x000005801e08c810 */ /* 0x000fea0007f1e0ff */
[----:B------:R-:W-:Y:S06]  /*4390*/  @!P4 IMAD.X R2, RZ, RZ, R31, P0 ;  /* 0x000000ffff02c224 */ /* 0x000fec00000e061f */
[----:B------:R1:W-:Y:S01]  /*43a0*/  @!UP0 UTMALDG.3D [UR32], [UR14], desc[UR10] ;  /* 0x00000a200e0085b4 */ /* 0x0003e20008011000 */
[----:B------:R1:W-:Y:S01]  /*43b0*/  @!P4 SYNCS.ARRIVE.TRANS64.RED.A0TR RZ, [UR7+0x60], R0 ;  /* 0x00006000ffffc9a7 */ /* 0x0003e20008300407 */
[----:B------:R-:W-:Y:S01]  /*43c0*/  SYNCS.ARRIVE.TRANS64.RED.A1T0 RZ, [UR8], RZ ;  /* 0x000000ffffff79a7 */ /* 0x000fe20008100408 */
[----:B------:R-:W2:Y:S02]  /*43d0*/  SYNCS.PHASECHK.TRANS64.TRYWAIT P2, [UR7+0x88], R14 ;  /* 0x0000880eff0075a7 */ /* 0x000ea40008041107 */
[----:B-12---:R-:W-:Y:S05]  /*43e0*/  @!P2 BRA `(.L_x_77) ;  /* 0x000000500098a947 */ /* 0x006fea0003800000 */
.L_x_170:
[----:B------:R-:W-:Y:S01]  /*43f0*/  @!P4 R2UR UR8, R2 ;  /* 0x000000000208c2ca */ /* 0x000fe200000e0000 */
[----:B------:R-:W-:Y:S01]  /*4400*/  VOTEU.ALL UP0, P4 ;  /* 0x0000000000ff7886 */ /* 0x000fe20002000000 */
[----:B------:R-:W-:Y:S01]  /*4410*/  @!P4 R2UR UR9, R8 ;  /* 0x000000000809c2ca */ /* 0x000fe200000e0000 */
[----:B-1----:R-:W-:Y:S01]  /*4420*/  @!P4 IMAD.MOV.U32 R0, RZ, RZ, 0x2000 ;  /* 0x00002000ff00c424 */ /* 0x002fe200078e00ff */
[----:B------:R-:W-:Y:S01]  /*4430*/  UMOV UR10, 0x0 ;  /* 0x00000000000a7882 */ /* 0x000fe20000000000 */
[----:B------:R-:W-:Y:S01]  /*4440*/  UMOV UR11, 0x10000000 ;  /* 0x10000000000b7882 */ /* 0x000fe20000000000 */
[----:B------:R-:W-:Y:S02]  /*4450*/  @!UP0 UIADD3 UR26, UPT, UPT, UR34, 0x20, URZ ;  /* 0x00000020221a8890 */ /* 0x000fe4000fffe0ff */
[----:B------:R-:W-:Y:S01]  /*4460*/  @!UP0 UIADD3 UR24, UPT, UPT, UR7, 0x2200, URZ ;  /* 0x0000220007188890 */ /* 0x000fe2000fffe0ff */
[----:B------:R-:W-:Y:S01]  /*4470*/  VOTEU.ALL UP0, P4 ;  /* 0x0000000000ff7886 */ /* 0x000fe20002000000 */
[----:B------:R-:W-:Y:S01]  /*4480*/  UMOV UR27, UR35 ;  /* 0x00000023001b7c82 */ /* 0x000fe20008000000 */
[----:B------:R-:W-:Y:S02]  /*4490*/  UMOV UR28, UR36 ;  /* 0x00000024001c7c82 */ /* 0x000fe40008000000 */
        /* <DEDUP_REMOVED lines=12> */
.L_x_172:
[----:B------:R-:W2:Y:S01]  /*4560*/  LDC.64 R12, c[0x0][0xb18] ;  /* 0x0002c600ff0c7b82 */ /* 0x000ea20000000a00 */
[----:B------:R-:W-:Y:S01]  /*4570*/  @!P4 R2UR UR8, R2 ;  /* 0x000000000208c2ca */ /* 0x000fe200000e0000 */
[----:B------:R-:W-:Y:S01]  /*4580*/  VOTEU.ALL UP0, P4 ;  /* 0x0000000000ff7886 */ /* 0x000fe20002000000 */
[----:B------:R-:W-:Y:S01]  /*4590*/  @!P4 R2UR UR9, R8 ;  /* 0x000000000809c2ca */ /* 0x000fe200000e0000 */
[----:B-1----:R-:W-:Y:S01]  /*45a0*/  @!P4 IMAD.MOV.U32 R0, RZ, RZ, 0x2000 ;  /* 0x00002000ff00c424 */ /* 0x002fe200078e00ff */
[----:B------:R-:W-:Y:S03]  /*45b0*/  UMOV UR10, 0x0 ;  /* 0x00000000000a7882 */ /* 0x000fe60000000000 */
[----:B------:R-:W1:Y:S01]  /*45c0*/  @!P1 LDC R2, c[0x0][0xb0c] ;  /* 0x0002c300ff029b82 */ /* 0x000e620000000800 */
[----:B------:R-:W-:Y:S01]  /*45d0*/  @!UP0 UIADD3 UR18, UPT, UPT, UR34, 0x40, URZ ;  /* 0x0000004022128890 */ /* 0x000fe2000fffe0ff */
[----:B------:R-:W-:Y:S01]  /*45e0*/  @P3 SHF.R.U32.HI R26, RZ, 0x10, R21 ;  /* 0x00000010ff1a3819 */ /* 0x000fe20000011615 */
[----:B------:R-:W-:Y:S01]  /*45f0*/  @!UP0 UIADD3 UR16, UPT, UPT, UR7, 0x4200, URZ ;  /* 0x0000420007108890 */ /* 0x000fe2000fffe0ff */
[----:B------:R-:W-:Y:S01]  /*4600*/  VIADD R28, R28, 0x1 ;  /* 0x000000011c1c7836 */ /* 0x000fe20000000000 */
[----:B------:R-:W-:Y:S01]  /*4610*/  VOTEU.ALL UP0, P4 ;  /* 0x0000000000ff7886 */ /* 0x000fe20002000000 */
[----:B------:R-:W-:Y:S01]  /*4620*/  UMOV UR11, 0x10000000 ;  /* 0x10000000000b7882 */ /* 0x000fe20000000000 */
[----:B------:R-:W-:Y:S01]  /*4630*/  UMOV UR19, UR35 ;  /* 0x0000002300137c82 */ /* 0x000fe20008000000 */
[----:B------:R-:W-:Y:S01]  /*4640*/  IMAD.U32 R9, RZ, RZ, UR8 ;  /* 0x00000008ff097e24 */ /* 0x000fe2000f8e00ff */
[----:B------:R-:W-:Y:S01]  /*4650*/  UMOV UR20, UR36 ;  /* 0x0000002400147c82 */ /* 0x000fe20008000000 */
[----:B------:R-:W-:Y:S01]  /*4660*/  IMAD.U32 R8, RZ, RZ, UR9 ;  /* 0x00000009ff087e24 */ /* 0x000fe2000f8e00ff */
[----:B------:R-:W-:Y:S02]  /*4670*/  UPRMT UR8, UR37, 0x654, UR17 ;  /* 0x0000065425087896 */ /* 0x000fe40008000011 */
[----:B------:R-:W-:Y:S02]  /*4680*/  @!P4 R2UR UR15, R9 ;  /* 0x00000000090fc2ca */ /* 0x000fe400000e0000 */
[----:B------:R-:W-:Y:S02]  /*4690*/  @!P4 R2UR UR14, R8 ;  /* 0x00000000080ec2ca */ /* 0x000fe400000e0000 */
[----:B------:R-:W3:Y:S11]  /*46a0*/  LDC.64 R8, c[0x0][0xb10] ;  /* 0x0002c400ff087b82 */ /* 0x000ef60000000a00 */
[----:B------:R1:W-:Y:S01]  /*46b0*/  @!UP0 UTMALDG.3D [UR16], [UR14], desc[UR10] ;  /* 0x00000a100e0085b4 */ /* 0x0003e20008011000 */
[----:B------:R5:W-:Y:S01]  /*46c0*/  @!P4 SYNCS.ARRIVE.TRANS64.RED.A0TR RZ, [UR7+0x70], R0 ;  /* 0x00007000ffffc9a7 */ /* 0x000be20008300407 */
[C---:B---3--:R-:W-:Y:S01]  /*46d0*/  @!P1 IMAD.HI.U32 R8, R11.reuse, R8, RZ ;  /* 0x000000080b089227 */ /* 0x048fe200078e00ff */
[----:B--2---:R-:W-:Y:S02]  /*46e0*/  @!P1 ISETP.NE.AND P0, PT, R12, 0x1, PT ;  /* 0x000000010c00980c */ /* 0x004fe40003f05270 */
[----:B-1----:R-:W-:Y:S01]  /*46f0*/  @!P1 ISETP.NE.AND P2, PT, R2, 0x1, PT ;  /* 0x000000010200980c */ /* 0x002fe20003f45270 */
[----:B------:R-:W-:Y:S01]  /*4700*/  SYNCS.ARRIVE.TRANS64.RED.A1T0 RZ, [UR8], RZ ;  /* 0x000000ffffff79a7 */ /* 0x000fe20008100408 */
[C---:B------:R-:W-:Y:S01]  /*4710*/  @!P1 IMAD.HI.U32 R13, R10.reuse, R13, RZ ;  /* 0x0000000d0a0d9227 */ /* 0x040fe200078e00ff */
[----:B------:R-:W-:Y:S04]  /*4720*/  @!P1 SHF.R.U32.HI R8, RZ, R9, R8 ;  /* 0x00000009ff089219 */ /* 0x000fe80000011608 */
[----:B------:R-:W-:Y:S01]  /*4730*/  @!P1 SEL R8, R11, R8, !P2 ;  /* 0x000000080b089207 */ /* 0x000fe20005000000 */
[----:B------:R-:W1:Y:S01]  /*4740*/  SYNCS.PHASECHK.TRANS64.TRYWAIT P5, [UR7+0x98], R14 ;  /* 0x0000980eff0075a7 */ /* 0x000e6200080a1107 */
[----:B-----5:R-:W2:Y:S02]  /*4750*/  @!P1 LDC R0, c[0x0][0xb20] ;  /* 0x0002c800ff009b82 */ /* 0x020ea40000000800 */
[----:B--2---:R-:W-:Y:S04]  /*4760*/  @!P1 SHF.R.U32.HI R0, RZ, R0, R13 ;  /* 0x00000000ff009219 */ /* 0x004fe8000001160d */
[----:B------:R-:W-:Y:S05]  /*4770*/  @!P1 SEL R9, R10, R0, !P0 ;  /* 0x000000000a099207 */ /* 0x000fea0004000000 */
[----:B------:R-:W-:Y:S02]  /*4780*/  @!P1 IMAD.IADD R0, R9, 0x1, -R8 ;  /* 0x0000000109009824 */ /* 0x000fe400078e0a08 */
[----:B------:R-:W-:Y:S02]  /*4790*/  @!P1 IMAD.IADD R8, R8, 0x1, -R9 ;  /* 0x0000000108089824 */ /* 0x000fe400078e0a09 */
[----:B------:R-:W-:Y:S02]  /*47a0*/  @!P1 IMAD R11, R0, R2, R11 ;  /* 0x00000002000b9224 */ /* 0x000fe400078e020b */
[----:B------:R-:W-:Y:S01]  /*47b0*/  @!P1 IMAD R10, R8, R12, R10 ;  /* 0x0000000c080a9224 */ /* 0x000fe200078e020a */
[----:B-1----:R-:W-:Y:S06]  /*47c0*/  @!P5 BRA `(.L_x_79) ;  /* 0x0000004c00d0d947 */ /* 0x002fec0003800000 */
.L_x_174:
[----:B------:R-:W-:Y:S01]  /*47d0*/  @!P4 IADD3 R2, P0, PT, R30, 0x580, RZ ;  /* 0x000005801e02c810 */ /* 0x000fe20007f1e0ff */
[----:B------:R-:W-:Y:S01]  /*47e0*/  VOTEU.ALL UP0, P4 ;  /* 0x0000000000ff7886 */ /* 0x000fe20002000000 */
[----:B------:R-:W-:Y:S01]  /*47f0*/  UMOV UR18, 0x0 ;  /* 0x0000000000127882 */ /* 0x000fe20000000000 */
[----:B------:R-:W-:Y:S01]  /*4800*/  UMOV UR19, 0x10000000 ;  /* 0x1000000000137882 */ /* 0x000fe20000000000 */
[----:B------:R-:W-:Y:S01]  /*4810*/  @!P4 R2UR UR9, R2 ;  /* 0x000000000209c2ca */ /* 0x000fe200000e0000 */
[----:B-1----:R-:W-:Y:S01]  /*4820*/  @!P4 IMAD.X R0, RZ, RZ, R31, P0 ;  /* 0x000000ffff00c224 */ /* 0x002fe200000e061f */
[----:B------:R-:W-:Y:S01]  /*4830*/  @!UP0 UIADD3 UR10, UPT, UPT, UR34, 0x60, URZ ;  /* 0x00000060220a8890 */ /* 0x000fe2000fffe0ff */
[----:B------:R-:W-:Y:S01]  /*4840*/  ISETP.NE.AND P0, PT, R28, 0x2, PT ;  /* 0x000000021c00780c */ /* 0x000fe20003f05270 */
[----:B------:R-:W-:Y:S01]  /*4850*/  UMOV UR11, UR35 ;  /* 0x00000023000b7c82 */ /* 0x000fe20008000000 */
[----:B------:R-:W-:Y:S01]  /*4860*/  UMOV UR12, UR36 ;  /* 0x00000024000c7c82 */ /* 0x000fe20008000000 */
[----:B------:R-:W-:Y:S01]  /*4870*/  @!P4 R2UR UR8, R0 ;  /* 0x000000000008c2ca */ /* 0x000fe200000e0000 */
[----:B------:R-:W-:Y:S01]  /*4880*/  IMAD.IADD R14, R10, 0x1, R90 ;  /* 0x000000010a0e7824 */ /* 0x000fe200078e025a */
[----:B------:R-:W-:Y:S01]  /*4890*/  @P3 R2UR UR36, R26 ;  /* 0x000000001a2432ca */ /* 0x000fe200000e0000 */
[----:B------:R-:W-:Y:S01]  /*48a0*/  IMAD.IADD R15, R11, 0x1, R91 ;  /* 0x000000010b0f7824 */ /* 0x000fe200078e025b */
[----:B------:R-:W-:Y:S02]  /*48b0*/  SEL R0, RZ, 0x1, P0 ;  /* 0x00000001ff007807 */ /* 0x000fe40000000000 */
[----:B------:R-:W-:Y:S01]  /*48c0*/  LOP3.LUT R29, R29, 0x1, RZ, 0x3c, !PT ;  /* 0x000000011d1d7812 */ /* 0x000fe200078e3cff */
[----:B------:R-:W-:Y:S01]  /*48d0*/  IMAD.U32 R8, RZ, RZ, UR9 ;  /* 0x00000009ff087e24 */ /* 0x000fe2000f8e00ff */
[----:B------:R-:W-:Y:S01]  /*48e0*/  @!UP0 UIADD3 UR9, UPT, UPT, UR7, 0x78, URZ ;  /* 0x0000007807098890 */ /* 0x000fe2000fffe0ff */
[----:B------:R-:W-:Y:S02]  /*48f0*/  LOP3.LUT R27, R27, R0, RZ, 0x3c, !PT ;  /* 0x000000001b1b7212 */ /* 0x000fe400078e3cff */
[----:B------:R-:W-:Y:S02]  /*4900*/  SEL R28, R28, RZ, P0 ;  /* 0x000000ff1c1c7207 */ /* 0x000fe40000000000 */
[----:B------:R-:W-:Y:S01]  /*4910*/  IMAD.U32 R9, RZ, RZ, UR8 ;  /* 0x00000008ff097e24 */ /* 0x000fe2000f8e00ff */
[----:B------:R-:W-:Y:S01]  /*4920*/  @!P4 R2UR UR14, R8 ;  /* 0x00000000080ec2ca */ /* 0x000fe200000e0000 */
[----:B------:R-:W-:Y:S01]  /*4930*/  @!UP0 UIADD3 UR8, UPT, UPT, UR7, 0x6200, URZ ;  /* 0x0000620007088890 */ /* 0x000fe2000fffe0ff */
[----:B------:R-:W-:Y:S02]  /*4940*/  VOTEU.ALL UP0, P4 ;  /* 0x0000000000ff7886 */ /* 0x000fe40002000000 */
[----:B------:R-:W-:Y:S11]  /*4950*/  @!P4 R2UR UR15, R9 ;  /* 0x00000000090fc2ca */ /* 0x000ff600000e0000 */
[----:B------:R-:W-:Y:S02]  /*4960*/  @!UPT UIADD3 URZ, UPT, UPT, URZ, URZ, URZ ;  /* 0x000000fffffff290 */ /* 0x000fe4000fffe0ff */
[----:B------:R2:W-:Y:S01]  /*4970*/  @!UP0 UTMALDG.3D [UR8], [UR14], desc[UR18] ;  /* 0x000012080e0085b4 */ /* 0x0005e20008011000 */
[----:B------:R2:W-:Y:S01]  /*4980*/  @!P4 SYNCS.ARRIVE.TRANS64.RED.A0TR RZ, [UR7+0x78], R25 ;  /* 0x00007819ffffc9a7 */ /* 0x0005e20008300407 */
[----:B------:R-:W-:Y:S01]  /*4990*/  UPLOP3.LUT UP0, UPT, UPT, UPT, UPT, 0x80, 0x8 ;  /* 0x000000000008789c */ /* 0x000fe20003f0f070 */
[----:B------:R-:W-:Y:S01]  /*49a0*/  SYNCS.ARRIVE.TRANS64.RED.A1T0 RZ, [UR13], RZ ;  /* 0x000000ffffff79a7 */ /* 0x000fe2000810040d */
[----:B------:R-:W-:Y:S09]  /*49b0*/  @P3 BRA `(.L_x_80) ;  /* 0xfffffff000a03947 */ /* 0x000ff2000383ffff */
[----:B------:R-:W-:-:S04]  /*49c0*/  SHF.L.U32 R2, R29, 0x1f, RZ ;  /* 0x0000001f1d027819 */ /* 0x000fc800000006ff */
[----:B------:R-:W1:Y:S02]  /*49d0*/  SYNCS.PHASECHK.TRANS64.TRYWAIT P0, [UR7+0x80], R2 ;  /* 0x00008002ff0075a7 */ /* 0x000e640008001107 */
[----:B-1----:R-:W-:Y:S05]  /*49e0*/  @!P0 BRA `(.L_x_81) ;  /* 0x0000004c00608947 */ /* 0x002fea0003800000 */
.L_x_176:
[----:B------:R-:W3:Y:S02]  /*49f0*/  SYNCS.PHASECHK.TRANS64.TRYWAIT P0, [UR7+0x88], R2 ;  /* 0x00008802ff0075a7 */ /* 0x000ee40008001107 */
[----:B---3--:R-:W-:Y:S05]  /*4a00*/  @!P0 BRA `(.L_x_82) ;  /* 0x0000004c00708947 */ /* 0x008fea0003800000 */
.L_x_178:
[----:B------:R-:W3:Y:S02]  /*4a10*/  SYNCS.PHASECHK.TRANS64.TRYWAIT P0, [UR7+0x90], R2 ;  /* 0x00009002ff0075a7 */ /* 0x000ee40008001107 */
[----:B---3--:R-:W-:Y:S05]  /*4a20*/  @!P0 BRA `(.L_x_83) ;  /* 0x0000004c00808947 */ /* 0x008fea0003800000 */
.L_x_180:
[----:B-1----:R-:W-:-:S07]  /*4a30*/  MOV R0, UR7 ;  /* 0x0000000700007c02 */ /* 0x002fce0008000f00 */
.L_x_84:
[----:B-1----:R-:W-:-:S04]  /*4a40*/  SHF.L.U32 R2, R29, 0x1f, RZ ;  /* 0x0000001f1d027819 */ /* 0x002fc800000006ff */
[----:B------:R1:W3:Y:S03]  /*4a50*/  SYNCS.PHASECHK.TRANS64.TRYWAIT P0, [R0+URZ+0x98], R2 ;  /* 0x00009802000075a7 */ /* 0x0002e600080011ff */
[----:B---3--:R-:W-:Y:S05]  /*4a60*/  @!P0 NANOSLEEP.SYNCS 0x989680 ;  /* 0x009896800000895d */ /* 0x008fea0003900000 */
[----:B------:R-:W3:Y:S02]  /*4a70*/  @!P0 SYNCS.PHASECHK.TRANS64 P0, [R0+URZ+0x98], R2 ;  /* 0x00009802000085a7 */ /* 0x000ee400080010ff */
[----:B--23--:R-:W-:Y:S05]  /*4a80*/  @P0 EXIT ;  /* 0x000000000000094d */ /* 0x00cfea0003800000 */
[----:B------:R-:W-:Y:S05]  /*4a90*/  BRA `(.L_x_84) ;  /* 0xfffffffc00e87947 */ /* 0x000fea000383ffff */
.L_x_69:
[----:B------:R-:W-:-:S06]  /*4aa0*/  UISETP.GE.AND UP0, UPT, UR8, 0x4, UPT ;  /* 0x000000040800788c */ /* 0x000fcc000bf06270 */
[----:B------:R-:W-:-:S13]  /*4ab0*/  PLOP3.LUT P0, PT, PT, PT, UP0, 0x80, 0x8 ;  /* 0x000000000008781c */ /* 0x000fda0003f0f008 */
[----:B------:R-:W-:Y:S05]  /*4ac0*/  @!P0 EXIT ;  /* 0x000000000000894d */ /* 0x000fea0003800000 */
[----:B------:R-:W-:Y:S01]  /*4ad0*/  BAR.SYNC.DEFER_BLOCKING 0x6, 0xa0 ;  /* 0x0182800000007b1d */ /* 0x000fe20000010000 */
[C---:B------:R-:W-:Y:S01]  /*4ae0*/  IMAD.SHL.U32 R2, R105.reuse, 0x20, RZ ;  /* 0x0000002069027824 */ /* 0x040fe200078e00ff */
[C---:B------:R-:W-:Y:S01]  /*4af0*/  SHF.L.U32 R46, R105.reuse, 0x10, RZ ;  /* 0x00000010692e7819 */ /* 0x040fe200000006ff */
[C---:B------:R-:W-:Y:S01]  /*4b00*/  IMAD.SHL.U32 R104, R105.reuse, 0x4, RZ ;  /* 0x0000000469687824 */ /* 0x040fe200078e00ff */
[C---:B------:R-:W-:Y:S01]  /*4b10*/  LOP3.LUT R106, R105.reuse, 0x60, RZ, 0xc0, !PT ;  /* 0x00000060696a7812 */ /* 0x040fe200078ec0ff */
[----:B------:R-:W-:Y:S01]  /*4b20*/  HFMA2 R101, -RZ, RZ, 0, 5.9604644775390625e-08 ;  /* 0x00000001ff657431 */ /* 0x000fe200000001ff */
[----:B------:R-:W-:Y:S02]  /*4b30*/  UMOV UR46, 0x400 ;  /* 0x00000400002e7882 */ /* 0x000fe40000000000 */
[----:B------:R-:W1:Y:S01]  /*4b40*/  LDC R95, c[0x0][0x370] ;  /* 0x0000dc00ff5f7b82 */ /* 0x000e620000000800 */
[----:B------:R-:W-:Y:S01]  /*4b50*/  ULEA UR46, UR37, UR46, 0x18 ;  /* 0x0000002e252e7291 */ /* 0x000fe2000f8ec0ff */
[----:B------:R-:W-:Y:S01]  /*4b60*/  LOP3.LUT R3, R2, 0xc0, RZ, 0xc0, !PT ;  /* 0x000000c002037812 */ /* 0x000fe200078ec0ff */
[----:B------:R-:W-:Y:S01]  /*4b70*/  HFMA2 R99, -RZ, RZ, 0, 0 ;  /* 0x00000000ff637431 */ /* 0x000fe200000001ff */
[----:B------:R-:W-:Y:S01]  /*4b80*/  LOP3.LUT R103, R105, 0x2, RZ, 0xc0, !PT ;  /* 0x0000000269677812 */ /* 0x000fe200078ec0ff */
[----:B------:R-:W-:Y:S01]  /*4b90*/  UIADD3 UR4, UPT, UPT, UR46, 0x200, URZ ;  /* 0x000002002e047890 */ /* 0x000fe2000fffe0ff */
[----:B------:R-:W-:Y:S01]  /*4ba0*/  LOP3.LUT R104, R3, 0x18, R104, 0xf8, !PT ;  /* 0x0000001803687812 */ /* 0x000fe200078ef868 */
[----:B------:R-:W-:Y:S01]  /*4bb0*/  IMAD.MOV.U32 R45, RZ, RZ, RZ ;  /* 0x000000ffff2d7224 */ /* 0x000fe200078e00ff */
[----:B------:R-:W2:Y:S01]  /*4bc0*/  LDC R42, c[0x0][0xb0c] ;  /* 0x0002c300ff2a7b82 */ /* 0x000ea20000000800 */
[----:B------:R-:W-:Y:S01]  /*4bd0*/  LOP3.LUT R46, R46, 0x600000, RZ, 0xc0, !PT ;  /* 0x006000002e2e7812 */ /* 0x000fe200078ec0ff */
[----:B------:R-:W-:Y:S01]  /*4be0*/  IMAD.MOV.U32 R109, RZ, RZ, RZ ;  /* 0x000000ffff6d7224 */ /* 0x000fe200078e00ff */
[----:B------:R-:W-:Y:S01]  /*4bf0*/  LOP3.LUT R104, R104, 0xf20, R2, 0xf8, !PT ;  /* 0x00000f2068687812 */ /* 0x000fe200078ef802 */
[----:B------:R-:W-:Y:S01]  /*4c00*/  IMAD.U32 R97, RZ, RZ, UR4 ;  /* 0x00000004ff617e24 */ /* 0x000fe2000f8e00ff */
[----:B------:R-:W-:Y:S01]  /*4c10*/  LOP3.LUT R105, R105, 0x4, RZ, 0xc0, !PT ;  /* 0x0000000469697812 */ /* 0x000fe200078ec0ff */
[----:B------:R-:W4:Y:S01]  /*4c20*/  LDCU.64 UR50, c[0x0][0x348] ;  /* 0x00006900ff3277ac */ /* 0x000f220008000a00 */
[----:B------:R-:W-:Y:S01]  /*4c30*/  MOV R100, RZ ;  /* 0x000000ff00647202 */ /* 0x000fe20000000f00 */
[----:B------:R-:W1:Y:S01]  /*4c40*/  LDC R93, c[0x0][0xb20] ;  /* 0x0002c800ff5d7b82 */ /* 0x000e620000000800 */
[----:B------:R-:W3:Y:S01]  /*4c50*/  LDS R0, [UR46+0x160] ;  /* 0x0001602eff007984 */ /* 0x000ee20008000800 */
[----:B------:R-:W-:Y:S01]  /*4c60*/  IMAD R104, R104, 0x2, R97 ;  /* 0x0000000268687824 */ /* 0x000fe200078e0261 */
[----:B------:R-:W1:Y:S03]  /*4c70*/  LDCU.64 UR38, c[0x0][0x888] ;  /* 0x00011100ff2677ac */ /* 0x000e660008000a00 */
[--C-:B------:R-:W-:Y:S01]  /*4c80*/  IMAD R103, R103, -0x10, R104.reuse ;  /* 0xfffffff067677824 */ /* 0x100fe200078e0268 */
[----:B------:R-:W-:Y:S01]  /*4c90*/  UMOV UR47, URZ ;  /* 0x000000ff002f7c82 */ /* 0x000fe20008000000 */
[----:B------:R-:W1:Y:S01]  /*4ca0*/  LDC R41, c[0x0][0xb30] ;  /* 0x0002cc00ff297b82 */ /* 0x000e620000000800 */
[----:B------:R-:W-:Y:S01]  /*4cb0*/  IMAD R102, R105, -0x10, R104 ;  /* 0xfffffff069667824 */ /* 0x000fe200078e0268 */
[----:B------:R-:W-:-:S06]  /*4cc0*/  UMOV UR49, URZ ;  /* 0x000000ff00317c82 */ /* 0x000fcc0008000000 */
[----:B------:R-:W1:Y:S08]  /*4cd0*/  LDC.64 R88, c[0x0][0xb10] ;  /* 0x0002c400ff587b82 */ /* 0x000e700000000a00 */
[----:B------:R-:W1:Y:S08]  /*4ce0*/  LDC.64 R38, c[0x0][0xb18] ;  /* 0x0002c600ff267b82 */ /* 0x000e700000000a00 */
[----:B------:R-:W1:Y:S08]  /*4cf0*/  LDC.64 R84, c[0x0][0x888] ;  /* 0x00022200ff547b82 */ /* 0x000e700000000a00 */
[----:B------:R-:W1:Y:S01]  /*4d00*/  LDC.64 R36, c[0x0][0xb28] ;  /* 0x0002ca00ff247b82 */ /* 0x000e620000000a00 */
[----:B---3--:R-:W-:-:S07]  /*4d10*/  IMAD.IADD R46, R0, 0x1, R46 ;  /* 0x00000001002e7824 */ /* 0x008fce00078e022e */
[----:B------:R-:W3:Y:S08]  /*4d20*/  LDC.64 R86, c[0x0][0x890] ;  /* 0x00022400ff567b82 */ /* 0x000ef00000000a00 */
[----:B------:R-:W1:Y:S08]  /*4d30*/  LDC.64 R82, c[0x0][0x8b0] ;  /* 0x00022c00ff527b82 */ /* 0x000e700000000a00 */
[----:B------:R-:W1:Y:S08]  /*4d40*/  LDC.64 R80, c[0x0][0x8a8] ;  /* 0x00022a00ff507b82 */ /* 0x000e700000000a00 */
[----:B--2-4-:R-:W1:Y:S02]  /*4d50*/  LDC R94, c[0x0][0x374] ;  /* 0x0000dd00ff5e7b82 */ /* 0x014e640000000800 */
.L_x_129:
[----:B------:R-:W-:Y:S02]  /*4d60*/  LEA R0, R109, UR46, 0x3 ;  /* 0x0000002e6d007c11 */ /* 0x000fe4000f8e18ff */
[----:B------:R-:W-:Y:S02]  /*4d70*/  SHF.L.U32 R2, R99, 0x1f, RZ ;  /* 0x0000001f63027819 */ /* 0x000fe400000006ff */
[----:B-1----:R-:W-:Y:S02]  /*4d80*/  LEA R16, R109, UR46, 0x4 ;  /* 0x0000002e6d107c11 */ /* 0x002fe4000f8e20ff */
[----:B------:R-:W2:Y:S02]  /*4d90*/  SYNCS.PHASECHK.TRANS64.TRYWAIT P0, [R0+URZ+0xb0], R2 ;  /* 0x0000b002000075a7 */ /* 0x000ea400080011ff */
[----:B--2-4-:R-:W-:Y:S05]  /*4da0*/  @!P0 BRA `(.L_x_85) ;  /* 0x0000004800b88947 */ /* 0x014fea0003800000 */
.L_x_181:
[----:B------:R-:W4:Y:S01]  /*4db0*/  LDC.64 R10, c[0x0][0xb10] ;  /* 0x0002c400ff0a7b82 */ /* 0x000f220000000a00 */
[----:B------:R-:W3:Y:S01]  /*4dc0*/  LDS.128 R16, [R16+0x140] ;  /* 0x0001400010107984 */ /* 0x000ee20000000c00 */
[----:B-1----:R-:W-:Y:S01]  /*4dd0*/  ISETP.NE.AND P1, PT, R41, 0x1, PT ;  /* 0x000000012900780c */ /* 0x002fe20003f25270 */
[----:B--2---:R-:W-:Y:S01]  /*4de0*/  VIADD R0, R0, 0xc0 ;  /* 0x000000c000007836 */ /* 0x004fe20000000000 */
[----:B------:R-:W-:Y:S04]  /*4df0*/  ISETP.GE.AND P0, PT, R40, 0x1, PT ;  /* 0x000000012800780c */ /* 0x000fe80003f06270 */
[----:B------:R-:W1:Y:S01]  /*4e00*/  LDC.64 R8, c[0x0][0xb18] ;  /* 0x0002c600ff087b82 */ /* 0x000e620000000a00 */
[----:B------:R-:W-:Y:S01]  /*4e10*/  PRMT R0, RZ, 0x654, R0 ;  /* 0x00000654ff007816 */ /* 0x000fe20000000000 */
[----:B------:R-:W-:Y:S01]  /*4e20*/  @!PT LDS RZ, [RZ] ;  /* 0x00000000fffff984 */ /* 0x000fe20000000800 */
[----:B------:R-:W-:Y:S01]  /*4e30*/  @!PT LDS RZ, [RZ] ;  /* 0x00000000fffff984 */ /* 0x000fe20000000800 */
[----:B------:R-:W-:Y:S01]  /*4e40*/  @!PT LDS RZ, [RZ] ;  /* 0x00000000fffff984 */ /* 0x000fe20000000800 */
[----:B------:R-:W-:Y:S01]  /*4e50*/  @!PT LDS RZ, [RZ] ;  /* 0x00000000fffff984 */ /* 0x000fe20000000800 */
[----:B------:R2:W-:Y:S06]  /*4e60*/  MEMBAR.ALL.CTA ;  /* 0x0000000000007992 */ /* 0x0005ec0000008000 */
[----:B--2---:R-:W2:Y:S01]  /*4e70*/  FENCE.VIEW.ASYNC.S ;  /* 0x00000000000073c6 */ /* 0x004ea20000000000 */
[----:B------:R-:W1:Y:S08]  /*4e80*/  @!P1 LDC R12, c[0x0][0xb20] ;  /* 0x0002c800ff0c9b82 */ /* 0x000e700000000800 */
[----:B------:R-:W1:Y:S01]  /*4e90*/  @!P1 LDC R7, c[0x0][0xb0c] ;  /* 0x0002c300ff079b82 */ /* 0x000e620000000800 */
[----:B--2---:R2:W-:Y:S01]  /*4ea0*/  SYNCS.ARRIVE.TRANS64.RED.A1T0 RZ, [R0+URZ], RZ ;  /* 0x000000ff00ff79a7 */ /* 0x0045e200081004ff */
[----:B---3--:R-:W-:Y:S04]  /*4eb0*/  LOP3.LUT P4, RZ, R18, 0x1, RZ, 0xc0, !PT ;  /* 0x0000000112ff7812 */ /* 0x008fe8000788c0ff */
[----:B------:R-:W-:Y:S09]  /*4ec0*/  P2R R107, PR, RZ, 0x10 ;  /* 0x00000010ff6b7803 */ /* 0x000ff20000000000 */
[----:B------:R-:W-:Y:S02]  /*4ed0*/  @P4 MOV R44, R16 ;  /* 0x00000010002c4202 */ /* 0x000fe40000000f00 */
[----:B------:R-:W-:Y:S01]  /*4ee0*/  @P4 LOP3.LUT R43, R17, 0xffff, RZ, 0xc0, !PT ;  /* 0x0000ffff112b4812 */ /* 0x000fe200078ec0ff */
[----:B--2-4-:R-:W-:Y:S06]  /*4ef0*/  @!P0 BRA `(.L_x_86) ;  /* 0x0000000000a48947 */ /* 0x014fec0003800000 */
[----:B------:R-:W-:Y:S01]  /*4f00*/  IMAD.HI.U32 R0, R94, R39, RZ ;  /* 0x000000275e007227 */ /* 0x000fe200078e00ff */
[----:B------:R-:W-:Y:S02]  /*4f10*/  ISETP.NE.AND P0, PT, R38, 0x1, PT ;  /* 0x000000012600780c */ /* 0x000fe40003f05270 */
[----:B------:R-:W-:Y:S01]  /*4f20*/  ISETP.NE.AND P2, PT, R40, 0x1, PT ;  /* 0x000000012800780c */ /* 0x000fe20003f45270 */
[----:B------:R-:W-:Y:S01]  /*4f30*/  IMAD.HI.U32 R4, R95, R88, RZ ;  /* 0x000000585f047227 */ /* 0x000fe200078e00ff */
[----:B------:R-:W-:Y:S02]  /*4f40*/  SHF.R.U32.HI R0, RZ, R93, R0 ;  /* 0x0000005dff007219 */ /* 0x000fe40000011600 */
[----:B------:R-:W-:Y:S01]  /*4f50*/  ISETP.NE.AND P3, PT, R42, 0x1, PT ;  /* 0x000000012a00780c */ /* 0x000fe20003f65270 */
[----:B------:R-:W-:Y:S01]  /*4f60*/  IMAD.HI.U32 R6, R43, R39, RZ ;  /* 0x000000272b067227 */ /* 0x000fe200078e00ff */
[-C--:B------:R-:W-:Y:S02]  /*4f70*/  SHF.R.U32.HI R4, RZ, R89.reuse, R4 ;  /* 0x00000059ff047219 */ /* 0x080fe40000011604 */
[----:B------:R-:W-:Y:S01]  /*4f80*/  SEL R0, R94, R0, !P0 ;  /* 0x000000005e007207 */ /* 0x000fe20004000000 */
[----:B------:R-:W-:Y:S01]  /*4f90*/  IMAD.HI.U32 R5, R44, R88, RZ ;  /* 0x000000582c057227 */ /* 0x000fe200078e00ff */
[----:B------:R-:W-:Y:S03]  /*4fa0*/  SEL R4, R95, R4, !P3 ;  /* 0x000000045f047207 */ /* 0x000fe60005800000 */
[-C--:B------:R-:W-:Y:S01]  /*4fb0*/  IMAD.HI.U32 R3, R0, R36.reuse, RZ ;  /* 0x0000002400037227 */ /* 0x080fe200078e00ff */
[----:B------:R-:W-:Y:S03]  /*4fc0*/  SHF.R.U32.HI R5, RZ, R89, R5 ;  /* 0x00000059ff057219 */ /* 0x000fe60000011605 */
[----:B------:R-:W-:Y:S01]  /*4fd0*/  IMAD.HI.U32 R2, R4, R36, RZ ;  /* 0x0000002404027227 */ /* 0x000fe200078e00ff */
[----:B------:R-:W-:Y:S02]  /*4fe0*/  @P2 SHF.R.U32.HI R0, RZ, R37, R3 ;  /* 0x00000025ff002219 */ /* 0x000fe40000011603 */
[----:B------:R-:W-:Y:S02]  /*4ff0*/  SHF.R.U32.HI R3, RZ, R93, R6 ;  /* 0x0000005dff037219 */ /* 0x000fe40000011606 */
[----:B------:R-:W-:Y:S01]  /*5000*/  @P2 SHF.R.U32.HI R4, RZ, R37, R2 ;  /* 0x00000025ff042219 */ /* 0x000fe20000011602 */
[----:B------:R-:W-:Y:S01]  /*5010*/  IMAD R0, R40, R0, RZ ;  /* 0x0000000028007224 */ /* 0x000fe200078e02ff */
[----:B------:R-:W-:Y:S02]  /*5020*/  SEL R3, R43, R3, !P0 ;  /* 0x000000032b037207 */ /* 0x000fe40004000000 */
[----:B------:R-:W-:Y:S01]  /*5030*/  SEL R2, R44, R5, !P3 ;  /* 0x000000052c027207 */ /* 0x000fe20005800000 */
[----:B------:R-:W-:Y:S01]  /*5040*/  IMAD R5, R40, R4, RZ ;  /* 0x0000000428057224 */ /* 0x000fe200078e02ff */
[C---:B------:R-:W-:Y:S01]  /*5050*/  ISETP.GE.AND P0, PT, R3.reuse, R0, PT ;  /* 0x000000000300720c */ /* 0x040fe20003f06270 */
[C---:B------:R-:W-:Y:S03]  /*5060*/  IMAD.HI.U32 R0, R3.reuse, R36, RZ ;  /* 0x0000002403007227 */ /* 0x040fe600078e00ff */
[C---:B------:R-:W-:Y:S02]  /*5070*/  ISETP.GE.OR P0, PT, R2.reuse, R5, P0 ;  /* 0x000000050200720c */ /* 0x040fe40000706670 */
[----:B------:R-:W-:Y:S04]  /*5080*/  SHF.R.U32.HI R0, RZ, R37, R0 ;  /* 0x00000025ff007219 */ /* 0x000fe80000011600 */
[C---:B------:R-:W-:Y:S05]  /*5090*/  SEL R6, R3.reuse, R0, !P2 ;  /* 0x0000000003067207 */ /* 0x040fea0005000000 */
        /* <DEDUP_REMOVED lines=14> */
[----:B------:R-:W-:Y:S07]  /*5180*/  IMAD R43, R3, R38, R43 ;  /* 0x00000026032b7224 */ /* 0x000fee00078e022b */
.L_x_86:
[----:B-1----:R-:W-:Y:S01]  /*5190*/  @!P1 ISETP.NE.AND P0, PT, R8, 0x1, PT ;  /* 0x000000010800980c */ /* 0x002fe20003f05270 */
[----:B------:R-:W-:Y:S01]  /*51a0*/  @!P1 IMAD.HI.U32 R2, R43, R9, RZ ;  /* 0x000000092b029227 */ /* 0x000fe200078e00ff */
[----:B------:R-:W-:Y:S01]  /*51b0*/  R2UR UR42, R15 ;  /* 0x000000000f2a72ca */ /* 0x000fe200000e0000 */
[----:B------:R-:W-:Y:S01]  /*51c0*/  BSSY.RECONVERGENT B6, `(.L_x_87) ;  /* 0x0000031000067945 */ /* 0x000fe20003800200 */
[----:B------:R-:W-:Y:S01]  /*51d0*/  R2UR UR41, R14 ;  /* 0x000000000e2972ca */ /* 0x000fe200000e0000 */
[C---:B------:R-:W-:Y:S01]  /*51e0*/  @!P1 IMAD.HI.U32 R0, R44.reuse, R10, RZ ;  /* 0x0000000a2c009227 */ /* 0x040fe200078e00ff */
[----:B------:R-:W-:Y:S02]  /*51f0*/  @!P1 SHF.R.U32.HI R2, RZ, R12, R2 ;  /* 0x0000000cff029219 */ /* 0x000fe40000011602 */
[----:B------:R-:W-:Y:S01]  /*5200*/  @!P1 ISETP.NE.AND P2, PT, R7, 0x1, PT ;  /* 0x000000010700980c */ /* 0x000fe20003f45270 */
[----:B------:R-:W-:Y:S01]  /*5210*/  VIADD R109, R109, 0x1 ;  /* 0x000000016d6d7836 */ /* 0x000fe20000000000 */
[----:B------:R-:W-:Y:S02]  /*5220*/  @!P1 SEL R2, R43, R2, !P0 ;  /* 0x000000022b029207 */ /* 0x000fe40004000000 */
[----:B------:R-:W-:Y:S02]  /*5230*/  @!P1 SHF.R.U32.HI R0, RZ, R11, R0 ;  /* 0x0000000bff009219 */ /* 0x000fe40000011600 */
[----:B------:R-:W-:Y:S01]  /*5240*/  LOP3.LUT P0, RZ, R97, 0x1b0, RZ, 0xc0, !PT ;  /* 0x000001b061ff7812 */ /* 0x000fe2000780c0ff */
[----:B------:R-:W-:Y:S01]  /*5250*/  USHF.L.U32 UR42, UR42, 0x7, URZ ;  /* 0x000000072a2a7899 */ /* 0x000fe200080006ff */
[----:B------:R-:W-:Y:S01]  /*5260*/  @!P1 SEL R3, R44, R0, !P2 ;  /* 0x000000002c039207 */ /* 0x000fe20005000000 */
[----:B------:R-:W-:Y:S01]  /*5270*/  USHF.L.U32 UR41, UR41, 0x7, URZ ;  /* 0x0000000729297899 */ /* 0x000fe200080006ff */
[----:B------:R-:W-:Y:S03]  /*5280*/  @P4 SHF.R.U32.HI R98, RZ, 0x10, R17 ;  /* 0x00000010ff624819 */ /* 0x000fe60000011611 */
[----:B------:R-:W-:Y:S02]  /*5290*/  @!P1 IMAD.IADD R0, R2, 0x1, -R3 ;  /* 0x0000000102009824 */ /* 0x000fe400078e0a03 */
[----:B------:R-:W-:Y:S02]  /*52a0*/  @!P1 IMAD.IADD R2, R3, 0x1, -R2 ;  /* 0x0000000103029824 */ /* 0x000fe400078e0a02 */
[----:B------:R-:W-:Y:S02]  /*52b0*/  @!P1 IMAD R44, R0, R7, R44 ;  /* 0x00000007002c9224 */ /* 0x000fe400078e022c */
[----:B------:R-:W-:Y:S01]  /*52c0*/  @!P1 IMAD R43, R2, R8, R43 ;  /* 0x00000008022b9224 */ /* 0x000fe200078e022b */
[----:B------:R-:W-:Y:S06]  /*52d0*/  @!P0 BRA `(.L_x_88) ;  /* 0x00000000007c8947 */ /* 0x000fec0003800000 */
[----:B------:R-:W1:Y:S01]  /*52e0*/  LDCU.64 UR8, c[0x4][0x80] ;  /* 0x01001000ff0877ac */ /* 0x000e620008000a00 */
[----:B------:R-:W-:Y:S01]  /*52f0*/  MOV R2, 0x0 ;  /* 0x0000000000027802 */ /* 0x000fe20000000f00 */
[----:B------:R-:W-:Y:S02]  /*5300*/  HFMA2 R12, -RZ, RZ, 0, 5.9604644775390625e-08 ;  /* 0x00000001ff0c7431 */ /* 0x000fe400000001ff */
[----:B------:R-:W-:Y:S01]  /*5310*/  IMAD.MOV.U32 R8, RZ, RZ, 0x70 ;  /* 0x00000070ff087424 */ /* 0x000fe200078e00ff */
[----:B------:R2:W3:Y:S01]  /*5320*/  LDC.64 R14, c[0x4][R2] ;  /* 0x01000000020e7b82 */ /* 0x0004e20000000a00 */
[----:B------:R-:W4:Y:S01]  /*5330*/  LDCU.64 UR6, c[0x4][0x88] ;  /* 0x01001100ff0677ac */ /* 0x000f220008000a00 */
[----:B------:R-:W-:Y:S01]  /*5340*/  IMAD.MOV.U32 R13, RZ, RZ, RZ ;  /* 0x000000ffff0d7224 */ /* 0x000fe200078e00ff */
[----:B------:R-:W2:Y:S01]  /*5350*/  LDCU.64 UR4, c[0x4][0x8] ;  /* 0x01000100ff0477ac */ /* 0x000ea20008000a00 */
[----:B-1----:R-:W-:Y:S01]  /*5360*/  MOV R5, UR9 ;  /* 0x0000000900057c02 */ /* 0x002fe20008000f00 */
[----:B------:R-:W-:Y:S01]  /*5370*/  IMAD.U32 R4, RZ, RZ, UR8 ;  /* 0x00000008ff047e24 */ /* 0x000fe2000f8e00ff */
[----:B----4-:R-:W-:Y:S01]  /*5380*/  MOV R7, UR7 ;  /* 0x0000000700077c02 */ /* 0x010fe20008000f00 */
[----:B------:R-:W-:Y:S01]  /*5390*/  IMAD.U32 R6, RZ, RZ, UR6 ;  /* 0x00000006ff067e24 */ /* 0x000fe2000f8e00ff */
[----:B--2---:R-:W-:Y:S01]  /*53a0*/  MOV R11, UR5 ;  /* 0x00000005000b7c02 */ /* 0x004fe20008000f00 */
[----:B------:R-:W-:Y:S02]  /*53b0*/  IMAD.U32 R10, RZ, RZ, UR4 ;  /* 0x00000004ff0a7e24 */ /* 0x000fe4000f8e00ff */
[----:B------:R-:W-:Y:S07]  /*53c0*/  LEPC R20, `(.L_x_89) ;  /* 0x000000001014794e */ /* 0x000fee0000000000 */
[----:B---3-5:R-:W-:Y:S05]  /*53d0*/  CALL.ABS.NOINC R14 ;  /* 0x000000000e007343 */ /* 0x028fea0003c00000 */
.L_x_89:
[----:B------:R-:W1:Y:S01]  /*53e0*/  LDCU.64 UR8, c[0x4][0x80] ;  /* 0x01001000ff0877ac */ /* 0x000e620008000a00 */
[----:B------:R-:W2:Y:S01]  /*53f0*/  LDC.64 R2, c[0x4][R2] ;  /* 0x0100000002027b82 */ /* 0x000ea20000000a00 */
[----:B------:R-:W-:Y:S02]  /*5400*/  HFMA2 R12, -RZ, RZ, 0, 5.9604644775390625e-08 ;  /* 0x00000001ff0c7431 */ /* 0x000fe400000001ff */
[----:B------:R-:W-:Y:S02]  /*5410*/  IMAD.MOV.U32 R8, RZ, RZ, 0x70 ;  /* 0x00000070ff087424 */ /* 0x000fe400078e00ff */
[----:B------:R-:W-:Y:S01]  /*5420*/  IMAD.MOV.U32 R13, RZ, RZ, RZ ;  /* 0x000000ffff0d7224 */ /* 0x000fe200078e00ff */
[----:B------:R-:W3:Y:S01]  /*5430*/  LDCU.64 UR6, c[0x4][0x88] ;  /* 0x01001100ff0677ac */ /* 0x000ee20008000a00 */
[----:B------:R-:W4:Y:S01]  /*5440*/  LDCU.64 UR4, c[0x4][0x8] ;  /* 0x01000100ff0477ac */ /* 0x000f220008000a00 */
[----:B-1----:R-:W-:Y:S02]  /*5450*/  MOV R4, UR8 ;  /* 0x0000000800047c02 */ /* 0x002fe40008000f00 */
[----:B------:R-:W-:Y:S02]  /*5460*/  MOV R5, UR9 ;  /* 0x0000000900057c02 */ /* 0x000fe40008000f00 */
[----:B---3--:R-:W-:Y:S01]  /*5470*/  MOV R7, UR7 ;  /* 0x0000000700077c02 */ /* 0x008fe20008000f00 */
[----:B------:R-:W-:Y:S01]  /*5480*/  IMAD.U32 R6, RZ, RZ, UR6 ;  /* 0x00000006ff067e24 */ /* 0x000fe2000f8e00ff */
[----:B----4-:R-:W-:Y:S01]  /*5490*/  MOV R11, UR5 ;  /* 0x00000005000b7c02 */ /* 0x010fe20008000f00 */
[----:B------:R-:W-:Y:S02]  /*54a0*/  IMAD.U32 R10, RZ, RZ, UR4 ;  /* 0x00000004ff0a7e24 */ /* 0x000fe4000f8e00ff */
[----:B------:R-:W-:Y:S07]  /*54b0*/  LEPC R20, `(.L_x_88) ;  /* 0x000000001014794e */ /* 0x000fee0000000000 */
[----:B--2---:R-:W-:Y:S05]  /*54c0*/  CALL.ABS.NOINC R2 ;  /* 0x0000000002007343 */ /* 0x004fea0003c00000 */
.L_x_88:
[----:B------:R-:W-:Y:S05]  /*54d0*/  BSYNC.RECONVERGENT B6 ;  /* 0x0000000000067941 */ /* 0x000fea0003800200 */
.L_x_87:
[----:B------:R-:W-:Y:S02]  /*54e0*/  ISETP.NE.U32.AND P4, PT, R86, RZ, PT ;  /* 0x000000ff5600720c */ /* 0x000fe40003f85070 */
[----:B------:R-:W-:Y:S02]  /*54f0*/  ISETP.NE.U32.AND P1, PT, R82, RZ, PT ;  /* 0x000000ff5200720c */ /* 0x000fe40003f25070 */
[----:B------:R-:W-:Y:S02]  /*5500*/  ISETP.NE.AND.EX P4, PT, R87, RZ, PT, P4 ;  /* 0x000000ff5700720c */ /* 0x000fe40003f85340 */
[----:B------:R-:W-:Y:S02]  /*5510*/  PLOP3.LUT P0, PT, PT, PT, PT, 0x8, 0x80 ;  /* 0x000000000080781c */ /* 0x000fe40003f0e170 */
[----:B------:R-:W-:Y:S02]  /*5520*/  ISETP.NE.AND.EX P1, PT, R83, RZ, PT, P1 ;  /* 0x000000ff5300720c */ /* 0x000fe40003f25310 */
[----:B------:R-:W-:Y:S02]  /*5530*/  P2R R111, PR, RZ, 0x1 ;  /* 0x00000001ff6f7803 */ /* 0x000fe40000000000 */
[----:B------:R-:W-:Y:S05]  /*5540*/  LOP3.LUT R101, R101, 0x1, RZ, 0x3c, !PT ;  /* 0x0000000165657812 */ /* 0x000fea00078e3cff */
[----:B------:R-:W-:Y:S05]  /*5550*/  @!P4 BRA `(.L_x_90) ;  /* 0x00000000002cc947 */ /* 0x000fea0003800000 */
[----:B------:R-:W-:Y:S01]  /*5560*/  ISETP.NE.U32.AND P0, PT, R84, RZ, PT ;  /* 0x000000ff5400720c */ /* 0x000fe20003f05070 */
[----:B------:R-:W-:Y:S03]  /*5570*/  IMAD.MOV.U32 R92, RZ, RZ, 0x1 ;  /* 0x00000001ff5c7424 */ /* 0x000fe600078e00ff */
[----:B------:R-:W-:Y:S11]  /*5580*/  ISETP.NE.AND.EX P0, PT, R85, RZ, PT, P0 ;  /* 0x000000ff5500720c */ /* 0x000ff60003f05300 */
[----:B------:R-:W-:Y:S02]  /*5590*/  @!UPT UIADD3 URZ, UPT, UPT, URZ, URZ, URZ ;  /* 0x000000fffffff290 */ /* 0x000fe4000fffe0ff */
[----:B------:R-:W1:Y:S01]  /*55a0*/  @P0 LDC.64 R2, c[0x0][0x888] ;  /* 0x00022200ff020b82 */ /* 0x000e620000000a00 */
[----:B------:R-:W-:Y:S04]  /*55b0*/  @P0 IMAD R0, R86, UR36, RZ ;  /* 0x0000002456000c24 */ /* 0x000fe8000f8e02ff */
[----:B-1----:R-:W-:Y:S04]  /*55c0*/  @P0 IMAD.WIDE R2, R0, 0x4, R2 ;  /* 0x0000000400020825 */ /* 0x002fe800078e0202 */
[----:B------:R-:W-:Y:S01]  /*55d0*/  HFMA2 R0, -RZ, RZ, 0, 5.9604644775390625e-08 ;  /* 0x00000001ff007431 */ /* 0x000fe200000001ff */
[----:B-----5:R1:W5:Y:S04]  /*55e0*/  @P0 LDG.E R49, desc[UR44][R2.64] ;  /* 0x0000002c02310981 */ /* 0x020368000c1e1900 */
[----:B------:R-:W-:Y:S01]  /*55f0*/  @!P0 PRMT R92, R0, 0x7610, R92 ;  /* 0x00007610005c8816 */ /* 0x000fe2000000005c */
[----:B-1----:R-:W2:Y:S06]  /*5600*/  @!P0 LDC R49, c[0x0][0x880] ;  /* 0x00022000ff318b82 */ /* 0x002eac0000000800 */
.L_x_90:
[----:B------:R-:W-:Y:S05]  /*5610*/  @!P1 BRA `(.L_x_91) ;  /* 0x0000000000209947 */ /* 0x000fea0003800000 */
[----:B------:R-:W-:Y:S04]  /*5620*/  ISETP.NE.U32.AND P0, PT, R80, RZ, PT ;  /* 0x000000ff5000720c */ /* 0x000fe80003f05070 */
[----:B------:R-:W-:Y:S11]  /*5630*/  ISETP.NE.AND.EX P0, PT, R81, RZ, PT, P0 ;  /* 0x000000ff5100720c */ /* 0x000ff60003f05300 */
[----:B------:R-:W-:Y:S02]  /*5640*/  @!UPT UIADD3 URZ, UPT, UPT, URZ, URZ, URZ ;  /* 0x000000fffffff290 */ /* 0x000fe4000fffe0ff */
[----:B------:R-:W1:Y:S01]  /*5650*/  @P0 LDC.64 R2, c[0x0][0x8a8] ;  /* 0x00022a00ff020b82 */ /* 0x000e620000000a00 */
[----:B------:R-:W-:Y:S04]  /*5660*/  @P0 IMAD R0, R82, UR36, RZ ;  /* 0x0000002452000c24 */ /* 0x000fe8000f8e02ff */
[----:B-1----:R-:W-:Y:S05]  /*5670*/  @P0 IMAD.WIDE R2, R0, 0x4, R2 ;  /* 0x0000000400020825 */ /* 0x002fea00078e0202 */
[----:B-----5:R1:W5:Y:S02]  /*5680*/  @P0 LDG.E R47, desc[UR44][R2.64] ;  /* 0x0000002c022f0981 */ /* 0x020364000c1e1900 */
[----:B-1----:R-:W3:Y:S02]  /*5690*/  @!P0 LDC R47, c[0x0][0x8a0] ;  /* 0x00022800ff2f8b82 */ /* 0x002ee40000000800 */
.L_x_91:
[----:B------:R-:W-:Y:S01]  /*56a0*/  UISETP.NE.AND UP0, UPT, UR48, URZ, UPT ;  /* 0x000000ff3000728c */ /* 0x000fe2000bf05270 */
[----:B------:R-:W-:Y:S08]  /*56b0*/  ISETP.NE.AND P5, PT, R111, RZ, PT ;  /* 0x000000ff6f00720c */ /* 0x000ff00003fa5270 */
[----:B------:R-:W-:Y:S05]  /*56c0*/  BRA.U !UP0, `(.L_x_92) ;  /* 0x0000000108407547 */ /* 0x000fea000b800000 */
[----:B------:R-:W-:Y:S02]  /*56d0*/  ISETP.NE.U32.AND P0, PT, R86, RZ, PT ;  /* 0x000000ff5600720c */ /* 0x000fe40003f05070 */
[----:B------:R-:W-:Y:S02]  /*56e0*/  PLOP3.LUT P1, PT, PT, PT, PT, 0x80, 0x8 ;  /* 0x000000000008781c */ /* 0x000fe40003f2f070 */
[----:B------:R-:W-:Y:S11]  /*56f0*/  ISETP.NE.AND.EX P0, PT, R87, RZ, PT, P0 ;  /* 0x000000ff5700720c */ /* 0x000ff60003f05300 */
[----:B------:R-:W-:Y:S02]  /*5700*/  @!UPT UIADD3 URZ, UPT, UPT, URZ, URZ, URZ ;  /* 0x000000fffffff290 */ /* 0x000fe4000fffe0ff */
[----:B------:R-:W-:Y:S01]  /*5710*/  @P0 LOP3.LUT P2, RZ, R92, 0xff, RZ, 0xc0, !PT ;  /* 0x000000ff5cff0812 */ /* 0x000fe2000784c0ff */
[----:B------:R-:W1:Y:S01]  /*5720*/  @P0 LDC.64 R2, c[0x0][0x888] ;  /* 0x00022200ff020b82 */ /* 0x000e620000000a00 */
[C---:B--2--5:R-:W-:Y:S02]  /*5730*/  @!P0 FSETP.EQ.AND P5, PT, R49.reuse, RZ, PT ;  /* 0x000000ff3100820b */ /* 0x064fe40003fa2000 */
[----:B------:R-:W-:Y:S02]  /*5740*/  @P0 PLOP3.LUT P1, PT, P2, PT, PT, 0x80, 0x8 ;  /* 0x000000000008081c */ /* 0x000fe4000172f070 */
[----:B------:R-:W-:Y:S04]  /*5750*/  @P0 FSETP.NEU.AND P2, PT, R49, RZ, PT ;  /* 0x000000ff3100020b */ /* 0x000fe80003f4d000 */
[----:B------:R-:W-:Y:S02]  /*5760*/  @P0 SEL R0, RZ, 0xffffffff, P2 ;  /* 0xffffffffff000807 */ /* 0x000fe40001000000 */
[----:B-1----:R-:W-:Y:S04]  /*5770*/  @P0 ISETP.NE.U32.AND P3, PT, R2, RZ, PT ;  /* 0x000000ff0200020c */ /* 0x002fe80003f65070 */
[----:B------:R-:W-:Y:S04]  /*5780*/  @P0 ISETP.NE.AND.EX P3, PT, R3, RZ, PT, P3 ;  /* 0x000000ff0300020c */ /* 0x000fe80003f65330 */
[----:B------:R-:W-:Y:S04]  /*5790*/  @!P1 SEL R0, RZ, 0xffffffff, P3 ;  /* 0xffffffffff009807 */ /* 0x000fe80001800000 */
[----:B------:R-:W-:Y:S04]  /*57a0*/  @P0 LOP3.LUT R0, R0, 0x1, RZ, 0xc0, !PT ;  /* 0x0000000100000812 */ /* 0x000fe800078ec0ff */
[----:B------:R-:W-:Y:S04]  /*57b0*/  @P0 ISETP.EQ.U32.AND P5, PT, R0, 0x1, PT ;  /* 0x000000010000080c */ /* 0x000fe80003fa2070 */
[----:B------:R-:W-:Y:S09]  /*57c0*/  P2R R111, PR, RZ, 0x20 ;  /* 0x00000020ff6f7803 */ /* 0x000ff20000000000 */
.L_x_92:
[----:B------:R-:W-:Y:S01]  /*57d0*/  @!P5 SHF.L.U32 R0, R101, 0x1f, RZ ;  /* 0x0000001f6500d819 */ /* 0x000fe200000006ff */
[----:B------:R-:W-:Y:S01]  /*57e0*/  BSSY B1, `(.L_x_93) ;  /* 0x0000033000017945 */ /* 0x000fe20003800000 */
[C---:B------:R-:W-:Y:S01]  /*57f0*/  LEA R64, R45.reuse, UR46, 0x3 ;  /* 0x0000002e2d407c11 */ /* 0x040fe2000f8e18ff */
[----:B------:R-:W-:Y:S01]  /*5800*/  IMAD.MOV.U32 R66, RZ, RZ, 0x1 ;  /* 0x00000001ff427424 */ /* 0x000fe200078e00ff */
[----:B------:R1:W4:Y:S01]  /*5810*/  @!P5 SYNCS.PHASECHK.TRANS64.TRYWAIT P1, [UR46+0x60], R0 ;  /* 0x00006000ff00d5a7 */ /* 0x000322000802112e */
[----:B------:R-:W-:Y:S01]  /*5820*/  ISETP.NE.U32.AND P3, PT, RZ, UR38, PT ;  /* 0x00000026ff007c0c */ /* 0x000fe2000bf65070 */
[----:B------:R-:W-:Y:S01]  /*5830*/  IMAD R48, R45, 0x80, R46 ;  /* 0x000000802d307824 */ /* 0x000fe200078e022e */
[----:B--2--5:R-:W-:Y:S01]  /*5840*/  FSETP.NEU.AND P2, PT, R49, RZ, PT ;  /* 0x000000ff3100720b */ /* 0x024fe20003f4d000 */
[----:B------:R-:W-:Y:S01]  /*5850*/  IMAD R110, R105, -0x10, R103 ;  /* 0xfffffff0696e7824 */ /* 0x000fe200078e0267 */
[----:B------:R-:W-:Y:S01]  /*5860*/  ISETP.NE.AND.EX P3, PT, RZ, UR39, PT, P3 ;  /* 0x00000027ff007c0c */ /* 0x000fe2000bf65330 */
[----:B------:R-:W-:Y:S01]  /*5870*/  IMAD.MOV.U32 R65, RZ, RZ, RZ ;  /* 0x000000ffff417224 */ /* 0x000fe200078e00ff */
[----:B------:R-:W-:Y:S02]  /*5880*/  SEL R2, RZ, 0xffffffff, P2 ;  /* 0xffffffffff027807 */ /* 0x000fe40001000000 */
[----:B------:R-:W-:Y:S02]  /*5890*/  CS2R R78, SRZ ;  /* 0x00000000004e7805 */ /* 0x000fe4000001ff00 */
[----:B------:R-:W-:Y:S02]  /*58a0*/  SEL R3, RZ, 0xffffffff, P3 ;  /* 0xffffffffff037807 */ /* 0x000fe40001800000 */
[----:B------:R-:W-:Y:S02]  /*58b0*/  CS2R R76, SRZ ;  /* 0x00000000004c7805 */ /* 0x000fe4000001ff00 */
[----:B------:R-:W-:Y:S02]  /*58c0*/  LOP3.LUT P3, R108, R92, 0xff, RZ, 0xc0, !PT ;  /* 0x000000ff5c6c7812 */ /* 0x000fe4000786c0ff */
[----:B------:R-:W-:Y:S02]  /*58d0*/  CS2R R70, SRZ ;  /* 0x0000000000467805 */ /* 0x000fe4000001ff00 */
[----:B------:R-:W-:Y:S02]  /*58e0*/  CS2R R68, SRZ ;  /* 0x0000000000447805 */ /* 0x000fe4000001ff00 */
[----:B------:R-:W-:Y:S02]  /*58f0*/  CS2R R62, SRZ ;  /* 0x00000000003e7805 */ /* 0x000fe4000001ff00 */
[----:B------:R-:W-:Y:S02]  /*5900*/  @P4 SEL R2, R3, R2, !P3 ;  /* 0x0000000203024207 */ /* 0x000fe40005800000 */
[----:B------:R-:W-:Y:S02]  /*5910*/  CS2R R60, SRZ ;  /* 0x00000000003c7805 */ /* 0x000fe4000001ff00 */
[----:B------:R-:W-:Y:S02]  /*5920*/  CS2R R58, SRZ ;  /* 0x00000000003a7805 */ /* 0x000fe4000001ff00 */
[----:B------:R-:W-:Y:S02]  /*5930*/  CS2R R56, SRZ ;  /* 0x0000000000387805 */ /* 0x000fe4000001ff00 */
[----:B------:R-:W-:Y:S02]  /*5940*/  LOP3.LUT R2, R2, 0x1, RZ, 0xc0, !PT ;  /* 0x0000000102027812 */ /* 0x000fe400078ec0ff */
[----:B-1----:R-:W-:Y:S02]  /*5950*/  SHF.L.U32 R0, R100, 0x1f, RZ ;  /* 0x0000001f64007819 */ /* 0x002fe400000006ff */
[----:B------:R-:W-:Y:S02]  /*5960*/  ISETP.NE.U32.AND P2, PT, R2, 0x1, PT ;  /* 0x000000010200780c */ /* 0x000fe40003f45070 */
[----:B------:R1:W2:Y:S02]  /*5970*/  SYNCS.PHASECHK.TRANS64.TRYWAIT P0, [R64+URZ+0xd0], R0 ;  /* 0x0000d000400075a7 */ /* 0x0002a400080011ff */
[----:B------:R-:W-:Y:S02]  /*5980*/  P2R R67, PR, RZ, 0x4 ;  /* 0x00000004ff437803 */ /* 0x000fe40000000000 */
[----:B----4-:R-:W-:Y:S01]  /*5990*/  @!P5 SEL R66, RZ, 0x1, !P1 ;  /* 0x00000001ff42d807 */ /* 0x010fe20004800000 */
[----:B-1----:R-:W-:Y:S06]  /*59a0*/  @P5 BRA `(.L_x_94) ;  /* 0x0000000000585947 */ /* 0x002fec0003800000 */
[----:B------:R-:W-:Y:S01]  /*59b0*/  IMAD.MOV.U32 R79, RZ, RZ, RZ ;  /* 0x000000ffff4f7224 */ /* 0x000fe200078e00ff */
[----:B------:R-:W-:Y:S01]  /*59c0*/  ISETP.NE.AND P1, PT, R66, RZ, PT ;  /* 0x000000ff4200720c */ /* 0x000fe20003f25270 */
[----:B------:R-:W-:Y:S01]  /*59d0*/  BSSY B0, `(.L_x_95) ;  /* 0x000000c000007945 */ /* 0x000fe20003800000 */
[----:B------:R-:W-:Y:S02]  /*59e0*/  CS2R R58, SRZ ;  /* 0x00000000003a7805 */ /* 0x000fe4000001ff00 */
[----:B------:R-:W-:Y:S02]  /*59f0*/  CS2R R56, SRZ ;  /* 0x0000000000387805 */ /* 0x000fe4000001ff00 */
[----:B------:R-:W-:Y:S02]  /*5a00*/  CS2R R62, SRZ ;  /* 0x00000000003e7805 */ /* 0x000fe4000001ff00 */
[----:B------:R-:W-:Y:S02]  /*5a10*/  CS2R R60, SRZ ;  /* 0x00000000003c7805 */ /* 0x000fe4000001ff00 */
[----:B------:R-:W-:Y:S02]  /*5a20*/  CS2R R70, SRZ ;  /* 0x0000000000467805 */ /* 0x000fe4000001ff00 */
[----:B------:R-:W-:Y:S02]  /*5a30*/  CS2R R68, SRZ ;  /* 0x0000000000447805 */ /* 0x000fe4000001ff00 */
[----:B------:R-:W-:Y:S01]  /*5a40*/  CS2R R76, SRZ ;  /* 0x00000000004c7805 */ /* 0x000fe2000001ff00 */
[----:B------:R-:W-:Y:S06]  /*5a50*/  @P1 BRA `(.L_x_96) ;  /* 0x00000000000c1947 */ /* 0x000fec0003800000 */
[----:B------:R-:W-:Y:S04]  /*5a60*/  SHF.L.U32 R3, R101, 0x1f, RZ ;  /* 0x0000001f65037819 */ /* 0x000fe800000006ff */
[----:B------:R-:W1:Y:S02]  /*5a70*/  SYNCS.PHASECHK.TRANS64.TRYWAIT P1, [UR46+0x60], R3 ;  /* 0x00006003ff0075a7 */ /* 0x000e64000802112e */
[----:B-1----:R-:W-:Y:S05]  /*5a80*/  @!P1 BRA `(.L_x_97) ;  /* 0x0000003c00949947 */ /* 0x002fea0003800000 */
.L_x_96:
[----:B------:R-:W-:Y:S05]  /*5a90*/  BSYNC B0 ;  /* 0x0000000000007941 */ /* 0x000fea0003800000 */
.L_x_95:
[----:B------:R-:W-:Y:S01]  /*5aa0*/  ISETP.NE.AND P1, PT, R67, RZ, PT ;  /* 0x000000ff4300720c */ /* 0x000fe20003f25270 */
[----:B------:R-:W-:Y:S11]  /*5ab0*/  HFMA2 R65, -RZ, RZ, 0, 5.9604644775390625e-08 ;  /* 0x00000001ff417431 */ /* 0x000ff600000001ff */
[----:B------:R-:W-:Y:S01]  /*5ac0*/  @!UPT UIADD3 URZ, UPT, UPT, URZ, URZ, URZ ;  /* 0x000000fffffff290 */ /* 0x000fe2000fffe0ff */
[----:B------:R4:W1:Y:S04]  /*5ad0*/  @P1 LDS.128 R56, [R104] ;  /* 0x0000000068381984 */ /* 0x0008680000000c00 */
[----:B------:R4:W1:Y:S04]  /*5ae0*/  @P1 LDS.128 R60, [R103+0x10] ;  /* 0x00001000673c1984 */ /* 0x0008680000000c00 */
[----:B------:R4:W1:Y:S04]  /*5af0*/  @P1 LDS.128 R68, [R102+0x20] ;  /* 0x0000200066441984 */ /* 0x0008680000000c00 */
[----:B------:R4:W1:Y:S02]  /*5b00*/  @P1 LDS.128 R76, [R110+0x30] ;  /* 0x000030006e4c1984 */ /* 0x0008640000000c00 */
.L_x_94:
[----:B------:R-:W-:Y:S05]  /*5b10*/  BSYNC B1 ;  /* 0x0000000000017941 */ /* 0x000fea0003800000 */
.L_x_93:
[----:B-1----:R-:W-:Y:S04]  /*5b20*/  SHF.R.U32.HI R2, RZ, 0x15, R48 ;  /* 0x00000015ff027819 */ /* 0x002fe80000011630 */
[----:B------:R-:W-:Y:S01]  /*5b30*/  LOP3.LUT P1, RZ, R2, 0x3, R96, 0x48, !PT ;  /* 0x0000000302ff7812 */ /* 0x000fe20007824860 */
[----:B------:R-:W-:Y:S01]  /*5b40*/  @!UPT UIADD3 URZ, UPT, UPT, URZ, URZ, URZ ;  /* 0x000000fffffff290 */ /* 0x000fe2000fffe0ff */
[----:B--2---:R-:W-:Y:S11]  /*5b50*/  @P0 BRA `(.L_x_98) ;  /* 0x0000000000080947 */ /* 0x004ff60003800000 */
[----:B------:R-:W1:Y:S02]  /*5b60*/  SYNCS.PHASECHK.TRANS64.TRYWAIT P0, [R64+URZ+0xd0], R0 ;  /* 0x0000d000400075a7 */ /* 0x000e6400080011ff */
[----:B-1----:R-:W-:Y:S05]  /*5b70*/  @!P0 BRA `(.L_x_99) ;  /* 0x0000003c00708947 */ /* 0x002fea0003800000 */
.L_x_98:
[----:B------:R-:W-:Y:S05]  /*5b80*/  @!P1 BRA `(.L_x_100) ;  /* 0x0000000000409947 */ /* 0x000fea0003800000 */
[----:B------:R-:W2:Y:S01]  /*5b90*/  LDCU.64 UR8, c[0x4][0x70] ;  /* 0x01000e00ff0877ac */ /* 0x000ea20008000a00 */
[----:B------:R-:W-:Y:S01]  /*5ba0*/  MOV R3, 0x0 ;  /* 0x0000000000037802 */ /* 0x000fe20000000f00 */
[----:B------:R-:W-:Y:S02]  /*5bb0*/  HFMA2 R12, -RZ, RZ, 0, 5.9604644775390625e-08 ;  /* 0x00000001ff0c7431 */ /* 0x000fe400000001ff */
[----:B------:R-:W-:Y:S02]  /*5bc0*/  IMAD.MOV.U32 R8, RZ, RZ, 0x192 ;  /* 0x00000192ff087424 */ /* 0x000fe400078e00ff */
[----:B------:R-:W-:Y:S01]  /*5bd0*/  IMAD.MOV.U32 R13, RZ, RZ, RZ ;  /* 0x000000ffff0d7224 */ /* 0x000fe200078e00ff */
[----:B------:R-:W5:Y:S01]  /*5be0*/  LDCU.64 UR6, c[0x4][0x78] ;  /* 0x01000f00ff0677ac */ /* 0x000f620008000a00 */
[----:B------:R-:W1:Y:S01]  /*5bf0*/  LDC.64 R2, c[0x4][R3] ;  /* 0x0100000003027b82 */ /* 0x000e620000000a00 */
[----:B------:R-:W3:Y:S01]  /*5c00*/  LDCU.64 UR4, c[0x4][0x10] ;  /* 0x01000200ff0477ac */ /* 0x000ee20008000a00 */
[----:B--2---:R-:W-:Y:S01]  /*5c10*/  MOV R5, UR9 ;  /* 0x0000000900057c02 */ /* 0x004fe20008000f00 */
[----:B------:R-:W-:Y:S01]  /*5c20*/  IMAD.U32 R4, RZ, RZ, UR8 ;  /* 0x00000008ff047e24 */ /* 0x000fe2000f8e00ff */
[----:B-----5:R-:W-:Y:S01]  /*5c30*/  MOV R7, UR7 ;  /* 0x0000000700077c02 */ /* 0x020fe20008000f00 */
[----:B------:R-:W-:Y:S01]  /*5c40*/  IMAD.U32 R6, RZ, RZ, UR6 ;  /* 0x00000006ff067e24 */ /* 0x000fe2000f8e00ff */
[----:B---3--:R-:W-:Y:S01]  /*5c50*/  MOV R11, UR5 ;  /* 0x00000005000b7c02 */ /* 0x008fe20008000f00 */
[----:B------:R-:W-:Y:S02]  /*5c60*/  IMAD.U32 R10, RZ, RZ, UR4 ;  /* 0x00000004ff0a7e24 */ /* 0x000fe4000f8e00ff */
[----:B------:R-:W-:Y:S07]  /*5c70*/  LEPC R20, `(.L_x_100) ;  /* 0x000000001014794e */ /* 0x000fee0000000000 */
[----:B-1--4-:R-:W-:Y:S05]  /*5c80*/  CALL.ABS.NOINC R2 ;  /* 0x0000000002007343 */ /* 0x012fea0003c00000 */
.L_x_100:
[----:B------:R-:W-:Y:S01]  /*5c90*/  SHF.L.U32 R50, R56, 0x10, RZ ;  /* 0x0000001038327819 */ /* 0x000fe200000006ff */
[----:B------:R-:W-:Y:S05]  /*5ca0*/  WARPSYNC.ALL ;  /* 0x0000000000007948 */ /* 0x000fea0003800000 */
[----:B------:R-:W-:Y:S01]  /*5cb0*/  R2UR UR4, R48 ;  /* 0x00000000300472ca */ /* 0x000fe200000e0000 */
[----:B------:R-:W-:Y:S01]  /*5cc0*/  BSSY.RECONVERGENT B0, `(.L_x_101) ;  /* 0x0000088000007945 */ /* 0x000fe20003800200 */
[----:B------:R-:W-:Y:S02]  /*5cd0*/  LOP3.LUT R51, R56, 0xffff0000, RZ, 0xc0, !PT ;  /* 0xffff000038337812 */ /* 0x000fe400078ec0ff */
[----:B------:R-:W-:Y:S02]  /*5ce0*/  SHF.L.U32 R52, R57, 0x10, RZ ;  /* 0x0000001039347819 */ /* 0x000fe400000006ff */
[----:B------:R-:W-:Y:S07]  /*5cf0*/  ISETP.NE.AND P0, PT, R106, RZ, PT ;  /* 0x000000ff6a00720c */ /* 0x000fee0003f05270 */
[----:B------:R-:W1:Y:S02]  /*5d00*/  LDTM.x32 R4, tmem[UR4] ;  /* 0x00000004000479ee */ /* 0x000e6400082c0000 */
[C---:B-1-3--:R-:W-:Y:S01]  /*5d10*/  FMUL R0, R47.reuse, R4 ;  /* 0x000000042f007220 */ /* 0x04afe20000400000 */
[C---:B------:R-:W-:Y:S01]  /*5d20*/  FMUL R2, R47.reuse, R5 ;  /* 0x000000052f027220 */ /* 0x040fe20000400000 */
[C---:B------:R-:W-:Y:S01]  /*5d30*/  FMUL R4, R47.reuse, R8 ;  /* 0x000000082f047220 */ /* 0x040fe20000400000 */
[C---:B------:R-:W-:Y:S01]  /*5d40*/  FMUL R3, R47.reuse, R6 ;  /* 0x000000062f037220 */ /* 0x040fe20000400000 */
[C---:B------:R-:W-:Y:S01]  /*5d50*/  FMUL R5, R47.reuse, R9 ;  /* 0x000000092f057220 */ /* 0x040fe20000400000 */
[C---:B------:R-:W-:Y:S01]  /*5d60*/  FMUL R8, R47.reuse, R12 ;  /* 0x0000000c2f087220 */ /* 0x040fe20000400000 */
[C---:B------:R-:W-:Y:S01]  /*5d70*/  FMUL R6, R47.reuse, R10 ;  /* 0x0000000a2f067220 */ /* 0x040fe20000400000 */
[C---:B------:R-:W-:Y:S01]  /*5d80*/  FMUL R9, R47.reuse, R13 ;  /* 0x0000000d2f097220 */ /* 0x040fe20000400000 */
[----:B------:R-:W-:Y:S01]  /*5d90*/  FMUL R12, R47, R16 ;  /* 0x000000102f0c7220 */ /* 0x000fe20000400000 */
[----:B------:R-:W-:Y:S01]  /*5da0*/  FFMA R0, R49, R50, R0 ;  /* 0x0000003231007223 */ /* 0x000fe20000000000 */
[C---:B------:R-:W-:Y:S01]  /*5db0*/  FMUL R10, R47.reuse, R14 ;  /* 0x0000000e2f0a7220 */ /* 0x040fe20000400000 */
[C---:B------:R-:W-:Y:S01]  /*5dc0*/  FMUL R13, R47.reuse, R17 ;  /* 0x000000112f0d7220 */ /* 0x040fe20000400000 */
[----:B------:R-:W-:Y:S01]  /*5dd0*/  FMUL R16, R47, R20 ;  /* 0x000000142f107220 */ /* 0x000fe20000400000 */
[----:B------:R-:W-:Y:S01]  /*5de0*/  FFMA R2, R49, R51, R2 ;  /* 0x0000003331027223 */ /* 0x000fe20000000002 */
[C---:B------:R-:W-:Y:S01]  /*5df0*/  FMUL R14, R47.reuse, R18 ;  /* 0x000000122f0e7220 */ /* 0x040fe20000400000 */
        /* <DEDUP_REMOVED lines=8> */
[----:B------:R-:W-:Y:S01]  /*5e80*/  LOP3.LUT R32, R57, 0xffff0000, RZ, 0xc0, !PT ;  /* 0xffff000039207812 */ /* 0x000fe200078ec0ff */
[C---:B------:R-:W-:Y:S01]  /*5e90*/  FMUL R26, R47.reuse, R30 ;  /* 0x0000001e2f1a7220 */ /* 0x040fe20000400000 */
[----:B------:R-:W-:Y:S01]  /*5ea0*/  FMUL R29, R47, R33 ;  /* 0x000000212f1d7220 */ /* 0x000fe20000400000 */
[----:B------:R-:W-:Y:S01]  /*5eb0*/  SHF.L.U32 R33, R58, 0x10, RZ ;  /* 0x000000103a217819 */ /* 0x000fe200000006ff */
[----:B------:R-:W-:Y:S01]  /*5ec0*/  FFMA R3, R49, R52, R3 ;  /* 0x0000003431037223 */ /* 0x000fe20000000003 */
[----:B------:R-:W-:Y:S01]  /*5ed0*/  F2FP.RELU.BF16.F32.PACK_AB R52, R2, R0 ;  /* 0x000000000234723e */ /* 0x000fe200000018ff */
[----:B------:R-:W-:Y:S01]  /*5ee0*/  FMUL R7, R47, R7 ;  /* 0x000000072f077220 */ /* 0x000fe20000400000 */
[----:B------:R-:W-:Y:S01]  /*5ef0*/  SHF.L.U32 R0, R59, 0x10, RZ ;  /* 0x000000103b007819 */ /* 0x000fe200000006ff */
[----:B------:R-:W-:Y:S01]  /*5f00*/  FMUL R30, R47, R34 ;  /* 0x000000222f1e7220 */ /* 0x000fe20000400000 */
[----:B------:R-:W-:Y:S01]  /*5f10*/  LOP3.LUT R34, R58, 0xffff0000, RZ, 0xc0, !PT ;  /* 0xffff00003a227812 */ /* 0x000fe200078ec0ff */
[----:B------:R-:W-:Y:S01]  /*5f20*/  FFMA R7, R49, R32, R7 ;  /* 0x0000002031077223 */ /* 0x000fe20000000007 */
[----:B------:R-:W-:Y:S01]  /*5f30*/  LOP3.LUT R2, R59, 0xffff0000, RZ, 0xc0, !PT ;  /* 0xffff00003b027812 */ /* 0x000fe200078ec0ff */
[----:B------:R-:W-:Y:S01]  /*5f40*/  FFMA R4, R49, R33, R4 ;  /* 0x0000002131047223 */ /* 0x000fe20000000004 */
[----:B------:R-:W-:Y:S01]  /*5f50*/  FMUL R11, R47, R11 ;  /* 0x0000000b2f0b7220 */ /* 0x000fe20000400000 */
[----:B------:R-:W-:Y:S01]  /*5f60*/  FFMA R5, R49, R34, R5 ;  /* 0x0000002231057223 */ /* 0x000fe20000000005 */
[----:B------:R-:W-:Y:S01]  /*5f70*/  F2FP.RELU.BF16.F32.PACK_AB R53, R7, R3 ;  /* 0x000000030735723e */ /* 0x000fe200000018ff */
[C---:B------:R-:W-:Y:S01]  /*5f80*/  FFMA R6, R49.reuse, R0, R6 ;  /* 0x0000000031067223 */ /* 0x040fe20000000006 */
[C---:B------:R-:W-:Y:S01]  /*5f90*/  SHF.L.U32 R0, R60.reuse, 0x10, RZ ;  /* 0x000000103c007819 */ /* 0x040fe200000006ff */
[----:B------:R-:W-:Y:S01]  /*5fa0*/  FFMA R11, R49, R2, R11 ;  /* 0x00000002310b7223 */ /* 0x000fe2000000000b */
[----:B------:R-:W-:Y:S01]  /*5fb0*/  LOP3.LUT R2, R60, 0xffff0000, RZ, 0xc0, !PT ;  /* 0xffff00003c027812 */ /* 0x000fe200078ec0ff */
[----:B------:R-:W-:Y:S01]  /*5fc0*/  FMUL R15, R47, R15 ;  /* 0x0000000f2f0f7220 */ /* 0x000fe20000400000 */
[----:B------:R-:W-:Y:S01]  /*5fd0*/  SHF.L.U32 R3, R61, 0x10, RZ ;  /* 0x000000103d037819 */ /* 0x000fe200000006ff */
[----:B------:R-:W-:Y:S01]  /*5fe0*/  FFMA R8, R49, R0, R8 ;  /* 0x0000000031087223 */ /* 0x000fe20000000008 */
[----:B------:R-:W-:Y:S01]  /*5ff0*/  LOP3.LUT R0, R61, 0xffff0000, RZ, 0xc0, !PT ;  /* 0xffff00003d007812 */ /* 0x000fe200078ec0ff */
[C---:B------:R-:W-:Y:S01]  /*6000*/  FFMA R9, R49.reuse, R2, R9 ;  /* 0x0000000231097223 */ /* 0x040fe20000000009 */
[C---:B------:R-:W-:Y:S01]  /*6010*/  SHF.L.U32 R2, R62.reuse, 0x10, RZ ;  /* 0x000000103e027819 */ /* 0x040fe200000006ff */
[----:B------:R-:W-:Y:S01]  /*6020*/  FFMA R10, R49, R3, R10 ;  /* 0x00000003310a7223 */ /* 0x000fe2000000000a */
[----:B------:R-:W-:Y:S01]  /*6030*/  SHF.L.U32 R3, R63, 0x10, RZ ;  /* 0x000000103f037819 */ /* 0x000fe200000006ff */
[C---:B------:R-:W-:Y:S01]  /*6040*/  FFMA R15, R49.reuse, R0, R15 ;  /* 0x00000000310f7223 */ /* 0x040fe2000000000f */
[----:B------:R-:W-:Y:S01]  /*6050*/  LOP3.LUT R0, R62, 0xffff0000, RZ, 0xc0, !PT ;  /* 0xffff00003e007812 */ /* 0x000fe200078ec0ff */
[----:B------:R-:W-:Y:S01]  /*6060*/  FFMA R12, R49, R2, R12 ;  /* 0x00000002310c7223 */ /* 0x000fe2000000000c */
[C---:B------:R-:W-:Y:S01]  /*6070*/  SHF.L.U32 R2, R68.reuse, 0x10, RZ ;  /* 0x0000001044027819 */ /* 0x040fe200000006ff */
[----:B------:R-:W-:Y:S01]  /*6080*/  FMUL R19, R47, R19 ;  /* 0x000000132f137220 */ /* 0x000fe20000400000 */
[----:B------:R-:W-:Y:S01]  /*6090*/  F2FP.RELU.BF16.F32.PACK_AB R54, R5, R4 ;  /* 0x000000040536723e */ /* 0x000fe200000018ff */
[----:B------:R-:W-:Y:S01]  /*60a0*/  FFMA R13, R49, R0, R13 ;  /* 0x00000000310d7223 */ /* 0x000fe2000000000d */
[----:B------:R-:W-:Y:S01]  /*60b0*/  LOP3.LUT R0, R63, 0xffff0000, RZ, 0xc0, !PT ;  /* 0xffff00003f007812 */ /* 0x000fe200078ec0ff */
[----:B------:R-:W-:Y:S01]  /*60c0*/  FFMA R14, R49, R3, R14 ;  /* 0x00000003310e7223 */ /* 0x000fe2000000000e */
[----:B------:R-:W-:Y:S01]  /*60d0*/  LOP3.LUT R3, R68, 0xffff0000, RZ, 0xc0, !PT ;  /* 0xffff000044037812 */ /* 0x000fe200078ec0ff */
[----:B------:R-:W-:Y:S01]  /*60e0*/  FMUL R23, R47, R23 ;  /* 0x000000172f177220 */ /* 0x000fe20000400000 */
[----:B------:R-:W-:Y:S01]  /*60f0*/  F2FP.RELU.BF16.F32.PACK_AB R55, R11, R6 ;  /* 0x000000060b37723e */ /* 0x000fe200000018ff */
[----:B------:R-:W-:Y:S01]  /*6100*/  FFMA R19, R49, R0, R19 ;  /* 0x0000000031137223 */ /* 0x000fe20000000013 */
[----:B------:R-:W-:Y:S01]  /*6110*/  SHF.L.U32 R0, R69, 0x10, RZ ;  /* 0x0000001045007819 */ /* 0x000fe200000006ff */
[----:B------:R-:W-:Y:S01]  /*6120*/  FFMA R16, R49, R2, R16 ;  /* 0x0000000231107223 */ /* 0x000fe20000000010 */
[----:B------:R-:W-:Y:S01]  /*6130*/  LOP3.LUT R2, R69, 0xffff0000, RZ, 0xc0, !PT ;  /* 0xffff000045027812 */ /* 0x000fe200078ec0ff */
[----:B------:R-:W-:Y:S01]  /*6140*/  FFMA R17, R49, R3, R17 ;  /* 0x0000000331117223 */ /* 0x000fe20000000011 */
[----:B------:R-:W-:Y:S01]  /*6150*/  SHF.L.U32 R3, R71, 0x10, RZ ;  /* 0x0000001047037819 */ /* 0x000fe200000006ff */
[----:B------:R-:W-:Y:S01]  /*6160*/  FFMA R18, R49, R0, R18 ;  /* 0x0000000031127223 */ /* 0x000fe20000000012 */
[C---:B------:R-:W-:Y:S01]  /*6170*/  SHF.L.U32 R0, R70.reuse, 0x10, RZ ;  /* 0x0000001046007819 */ /* 0x040fe200000006ff */
[----:B------:R1:W-:Y:S01]  /*6180*/  STS.128 [R104], R52 ;  /* 0x0000003468007388 */ /* 0x0003e20000000c00 */
[----:B------:R-:W-:Y:S01]  /*6190*/  F2FP.RELU.BF16.F32.PACK_AB R8, R9, R8 ;  /* 0x000000080908723e */ /* 0x000fe200000018ff */
[C---:B------:R-:W-:Y:S01]  /*61a0*/  FFMA R23, R49.reuse, R2, R23 ;  /* 0x0000000231177223 */ /* 0x040fe20000000017 */
[----:B------:R-:W-:Y:S01]  /*61b0*/  LOP3.LUT R2, R70, 0xffff0000, RZ, 0xc0, !PT ;  /* 0xffff000046027812 */ /* 0x000fe200078ec0ff */
[----:B------:R-:W-:Y:S01]  /*61c0*/  FFMA R20, R49, R0, R20 ;  /* 0x0000000031147223 */ /* 0x000fe20000000014 */
[----:B------:R-:W-:Y:S01]  /*61d0*/  LOP3.LUT R0, R71, 0xffff0000, RZ, 0xc0, !PT ;  /* 0xffff000047007812 */ /* 0x000fe200078ec0ff */
[----:B------:R-:W-:Y:S01]  /*61e0*/  FMUL R27, R47, R27 ;  /* 0x0000001b2f1b7220 */ /* 0x000fe20000400000 */
[----:B------:R-:W-:Y:S01]  /*61f0*/  F2FP.RELU.BF16.F32.PACK_AB R9, R15, R10 ;  /* 0x0000000a0f09723e */ /* 0x000fe200000018ff */
[C---:B------:R-:W-:Y:S01]  /*6200*/  FFMA R21, R49.reuse, R2, R21 ;  /* 0x0000000231157223 */ /* 0x040fe20000000015 */
[C---:B------:R-:W-:Y:S01]  /*6210*/  FFMA R22, R49.reuse, R3, R22 ;  /* 0x0000000331167223 */ /* 0x040fe20000000016 */
[----:B------:R-:W-:Y:S01]  /*6220*/  FFMA R27, R49, R0, R27 ;  /* 0x00000000311b7223 */ /* 0x000fe2000000001b */
[C---:B------:R-:W-:Y:S01]  /*6230*/  SHF.L.U32 R2, R76.reuse, 0x10, RZ ;  /* 0x000000104c027819 */ /* 0x040fe200000006ff */
[C---:B------:R-:W-:Y:S01]  /*6240*/  FMUL R31, R47.reuse, R31 ;  /* 0x0000001f2f1f7220 */ /* 0x040fe20000400000 */
[----:B------:R-:W-:Y:S01]  /*6250*/  LOP3.LUT R0, R76, 0xffff0000, RZ, 0xc0, !PT ;  /* 0xffff00004c007812 */ /* 0x000fe200078ec0ff */
[----:B------:R-:W-:Y:S01]  /*6260*/  FMUL R35, R47, R35 ;  /* 0x000000232f237220 */ /* 0x000fe20000400000 */
[----:B------:R-:W-:Y:S01]  /*6270*/  SHF.L.U32 R3, R77, 0x10, RZ ;  /* 0x000000104d037819 */ /* 0x000fe200000006ff */
[----:B------:R-:W-:Y:S01]  /*6280*/  FFMA R24, R49, R2, R24 ;  /* 0x0000000231187223 */ /* 0x000fe20000000018 */
[----:B------:R-:W-:Y:S01]  /*6290*/  F2FP.RELU.BF16.F32.PACK_AB R10, R13, R12 ;  /* 0x0000000c0d0a723e */ /* 0x000fe200000018ff */
[----:B------:R-:W-:Y:S01]  /*62a0*/  FFMA R25, R49, R0, R25 ;  /* 0x0000000031197223 */ /* 0x000fe20000000019 */
[----:B------:R-:W-:Y:S01]  /*62b0*/  F2FP.RELU.BF16.F32.PACK_AB R11, R19, R14 ;  /* 0x0000000e130b723e */ /* 0x000fe200000018ff */
[----:B------:R-:W-:Y:S01]  /*62c0*/  FFMA R26, R49, R3, R26 ;  /* 0x00000003311a7223 */ /* 0x000fe2000000001a */
[----:B------:R-:W-:Y:S02]  /*62d0*/  LOP3.LUT R0, R77, 0xffff0000, RZ, 0xc0, !PT ;  /* 0xffff00004d007812 */ /* 0x000fe400078ec0ff */
[C---:B------:R-:W-:Y:S01]  /*62e0*/  SHF.L.U32 R2, R78.reuse, 0x10, RZ ;  /* 0x000000104e027819 */ /* 0x040fe200000006ff */
[----:B------:R1:W-:Y:S01]  /*62f0*/  STS.128 [R103+0x10], R8 ;  /* 0x0000100867007388 */ /* 0x0003e20000000c00 */
[----:B------:R-:W-:Y:S01]  /*6300*/  LOP3.LUT R3, R78, 0xffff0000, RZ, 0xc0, !PT ;  /* 0xffff00004e037812 */ /* 0x000fe200078ec0ff */
[----:B------:R-:W-:Y:S01]  /*6310*/  FFMA R31, R49, R0, R31 ;  /* 0x00000000311f7223 */ /* 0x000fe2000000001f */
[----:B------:R-:W-:Y:S01]  /*6320*/  SHF.L.U32 R4, R79, 0x10, RZ ;  /* 0x000000104f047819 */ /* 0x000fe200000006ff */
[----:B------:R-:W-:Y:S01]  /*6330*/  FFMA R28, R49, R2, R28 ;  /* 0x00000002311c7223 */ /* 0x000fe2000000001c */
[----:B------:R-:W-:Y:S01]  /*6340*/  F2FP.RELU.BF16.F32.PACK_AB R16, R17, R16 ;  /* 0x000000101110723e */ /* 0x000fe200000018ff */
[----:B------:R-:W-:Y:S01]  /*6350*/  FFMA R29, R49, R3, R29 ;  /* 0x00000003311d7223 */ /* 0x000fe2000000001d */
[----:B------:R-:W-:Y:S01]  /*6360*/  LOP3.LUT R5, R79, 0xffff0000, RZ, 0xc0, !PT ;  /* 0xffff00004f057812 */ /* 0x000fe200078ec0ff */
[----:B------:R-:W-:Y:S01]  /*6370*/  FFMA R30, R49, R4, R30 ;  /* 0x00000004311e7223 */ /* 0x000fe2000000001e */
[----:B------:R-:W-:Y:S02]  /*6380*/  F2FP.RELU.BF16.F32.PACK_AB R17, R23, R18 ;  /* 0x000000121711723e */ /* 0x000fe400000018ff */
[----:B------:R-:W-:Y:S01]  /*6390*/  F2FP.RELU.BF16.F32.PACK_AB R18, R21, R20 ;  /* 0x000000141512723e */ /* 0x000fe200000018ff */
[----:B------:R-:W-:Y:S01]  /*63a0*/  FFMA R35, R49, R5, R35 ;  /* 0x0000000531237223 */ /* 0x000fe20000000023 */
[----:B------:R-:W-:Y:S02]  /*63b0*/  F2FP.RELU.BF16.F32.PACK_AB R19, R27, R22 ;  /* 0x000000161b13723e */ /* 0x000fe400000018ff */
[----:B------:R-:W-:Y:S02]  /*63c0*/  F2FP.RELU.BF16.F32.PACK_AB R24, R25, R24 ;  /* 0x000000181918723e */ /* 0x000fe400000018ff */
[----:B------:R-:W-:Y:S01]  /*63d0*/  F2FP.RELU.BF16.F32.PACK_AB R25, R31, R26 ;  /* 0x0000001a1f19723e */ /* 0x000fe200000018ff */
[----:B------:R1:W-:Y:S01]  /*63e0*/  STS.128 [R102+0x20], R16 ;  /* 0x0000201066007388 */ /* 0x0003e20000000c00 */
[----:B------:R-:W-:Y:S02]  /*63f0*/  F2FP.RELU.BF16.F32.PACK_AB R26, R29, R28 ;  /* 0x0000001c1d1a723e */ /* 0x000fe400000018ff */
[----:B------:R-:W-:Y:S05]  /*6400*/  F2FP.RELU.BF16.F32.PACK_AB R27, R35, R30 ;  /* 0x0000001e231b723e */ /* 0x000fea00000018ff */
[----:B------:R1:W-:Y:S01]  /*6410*/  STS.128 [R110+0x30], R24 ;  /* 0x000030186e007388 */ /* 0x0003e20000000c00 */
[----:B------:R-:W-:Y:S01]  /*6420*/  @!PT LDS RZ, [RZ] ;  /* 0x00000000fffff984 */ /* 0x000fe20000000800 */
[----:B------:R-:W-:Y:S01]  /*6430*/  @!PT LDS RZ, [RZ] ;  /* 0x00000000fffff984 */ /* 0x000fe20000000800 */
[----:B------:R-:W-:Y:S01]  /*6440*/  @!PT LDS RZ, [RZ] ;  /* 0x00000000fffff984 */ /* 0x000fe20000000800 */
[----:B------:R-:W-:Y:S01]  /*6450*/  @!PT LDS RZ, [RZ] ;  /* 0x00000000fffff984 */ /* 0x000fe20000000800 */
[----:B------:R2:W-:Y:S07]  /*6460*/  MEMBAR.ALL.CTA ;  /* 0x0000000000007992 */ /* 0x0005ee0000008000 */
[----:B--2---:R-:W2:Y:S02]  /*6470*/  FENCE.VIEW.ASYNC.S ;  /* 0x00000000000073c6 */ /* 0x004ea40000000000 */
[----:B--2---:R-:W-:Y:S06]  /*6480*/  BAR.SYNC.DEFER_BLOCKING 0x1, 0x80 ;  /* 0x0042000000007b1d */ /* 0x004fec0000010000 */
[----:B------:R-:W-:Y:S05]  /*6490*/  @P0 BRA `(.L_x_102) ;  /* 0x0000000000280947 */ /* 0x000fea0003800000 */
[----:B------:R-:W-:Y:S02]  /*64a0*/  UIADD3 UR4, UPT, UPT, UR46, 0x200, URZ ;  /* 0x000002002e047890 */ /* 0x000fe4000fffe0ff */
[----:B------:R-:W-:Y:S01]  /*64b0*/  UIADD3 UR6, UP0, UPT, UR50, 0x680, URZ ;  /* 0x0000068032067890 */ /* 0x000fe2000ff1e0ff */
[----:B------:R-:W-:Y:S03]  /*64c0*/  UMOV UR43, UR36 ;  /* 0x00000024002b7c82 */ /* 0x000fe60008000000 */
[----:B------:R-:W-:Y:S01]  /*64d0*/  MOV R97, UR4 ;  /* 0x0000000400617c02 */ /* 0x000fe20008000f00 */
[----:B------:R-:W-:Y:S03]  /*64e0*/  UIADD3.X UR7, UPT, UPT, URZ, UR51, URZ, UP0, !UPT ;  /* 0x00000033ff077290 */ /* 0x000fe600087fe4ff */
[----:B------:R-:W-:Y:S11]  /*64f0*/  R2UR UR40, R97 ;  /* 0x00000000612872ca */ /* 0x000ff600000e0000 */
[----:B------:R-:W-:Y:S02]  /*6500*/  @!UPT UIADD3 URZ, UPT, UPT, URZ, URZ, URZ ;  /* 0x000000fffffff290 */ /* 0x000fe4000fffe0ff */
[----:B------:R2:W-:Y:S01]  /*6510*/  UTMASTG.3D [UR40], [UR6] ;  /* 0x00000028060073b5 */ /* 0x0005e20008010000 */
[----:B------:R0:W-:Y:S01]  /*6520*/  UTMACMDFLUSH ;  /* 0x00000000000079b7 */ /* 0x0001e20000000000 */
[----:B--2---:R-:W-:Y:S04]  /*6530*/  DEPBAR.LE SB0, 0x1 ;  /* 0x000080400000791a */ /* 0x004fe80000000000 */
.L_x_102:
[----:B------:R-:W-:Y:S05]  /*6540*/  BSYNC.RECONVERGENT B0 ;  /* 0x0000000000007941 */ /* 0x000fea0003800200 */
.L_x_101:
[----:B------:R-:W-:Y:S01]  /*6550*/  BAR.SYNC.DEFER_BLOCKING 0x1, 0x80 ;  /* 0x0042000000007b1d */ /* 0x000fe20000010000 */
[----:B------:R-:W-:Y:S01]  /*6560*/  ISETP.NE.AND P1, PT, R111, RZ, PT ;  /* 0x000000ff6f00720c */ /* 0x000fe20003f25270 */
[----:B------:R-:W-:Y:S01]  /*6570*/  UISETP.NE.AND UP0, UPT, UR47, URZ, UPT ;  /* 0x000000ff2f00728c */ /* 0x000fe2000bf05270 */
[----:B------:R-:W-:Y:S11]  /*6580*/  LEA R2, R65, UR46, 0x3 ;  /* 0x0000002e41027c11 */ /* 0x000ff6000f8e18ff */
[----:B------:R-:W-:Y:S01]  /*6590*/  @!P1 SHF.L.U32 R3, R101, 0x1f, RZ ;  /* 0x0000001f65039819 */ /* 0x000fe200000006ff */
[----:B------:R-:W-:Y:S06]  /*65a0*/  BRA.U !UP0, `(.L_x_103) ;  /* 0x0000000108247547 */ /* 0x000fec000b800000 */
[----:B------:R-:W-:Y:S01]  /*65b0*/  IMAD.U32 R4, RZ, RZ, UR49 ;  /* 0x00000031ff047e24 */ /* 0x000fe2000f8e00ff */
[----:B------:R-:W-:Y:S01]  /*65c0*/  MOV R0, UR37 ;  /* 0x0000002500007c02 */ /* 0x000fe20008000f00 */
[----:B------:R-:W-:Y:S03]  /*65d0*/  UIADD3 UR49, UPT, UPT, UR49, 0x1, URZ ;  /* 0x0000000131317890 */ /* 0x000fe6000fffe0ff */
[----:B------:R-:W-:Y:S01]  /*65e0*/  @!P1 LEA R4, R4, UR46, 0x3 ;  /* 0x0000002e04049c11 */ /* 0x000fe2000f8e18ff */
[----:B------:R-:W-:Y:S04]  /*65f0*/  UISETP.NE.AND UP0, UPT, UR49, 0x4, UPT ;  /* 0x000000043100788c */ /* 0x000fe8000bf05270 */
[----:B------:R-:W-:Y:S01]  /*6600*/  @!P1 VIADD R4, R4, 0x80 ;  /* 0x0000008004049836 */ /* 0x000fe20000000000 */
[----:B------:R-:W-:Y:S04]  /*6610*/  USEL UR49, UR49, URZ, UP0 ;  /* 0x000000ff31317287 */ /* 0x000fe80008000000 */
[----:B------:R-:W-:Y:S04]  /*6620*/  @!P1 PRMT R0, R0, 0x654, R4 ;  /* 0x0000065400009816 */ /* 0x000fe80000000004 */
[----:B------:R2:W-:Y:S04]  /*6630*/  @!P1 SYNCS.ARRIVE.TRANS64.RED.A1T0 RZ, [R0+URZ], RZ ;  /* 0x000000ff00ff99a7 */ /* 0x0005e800081004ff */
.L_x_103:
[----:B------:R-:W3:Y:S01]  /*6640*/  @!P1 SYNCS.PHASECHK.TRANS64.TRYWAIT P0, [R2+URZ+0x60], R3 ;  /* 0x00006003020095a7 */ /* 0x000ee200080011ff */
[----:B------:R-:W-:Y:S01]  /*6650*/  BSSY B1, `(.L_x_104) ;  /* 0x0000016000017945 */ /* 0x000fe20003800000 */
[----:B---3--:R-:W-:Y:S03]  /*6660*/  @!P1 SEL R66, RZ, 0x1, !P0 ;  /* 0x00000001ff429807 */ /* 0x008fe60004000000 */
[----:B------:R-:W-:Y:S05]  /*6670*/  @P1 BRA `(.L_x_105) ;  /* 0x00000000004c1947 */ /* 0x000fea0003800000 */
[----:B------:R-:W-:Y:S01]  /*6680*/  ISETP.NE.AND P0, PT, R66, RZ, PT ;  /* 0x000000ff4200720c */ /* 0x000fe20003f05270 */
[----:B------:R-:W-:Y:S01]  /*6690*/  BSSY B0, `(.L_x_106) ;  /* 0x000000b000007945 */ /* 0x000fe20003800000 */
[----:B------:R-:W-:Y:S11]  /*66a0*/  ISETP.NE.AND P1, PT, R67, RZ, PT ;  /* 0x000000ff4300720c */ /* 0x000ff60003f25270 */
[----:B------:R-:W-:Y:S02]  /*66b0*/  @!UPT UIADD3 URZ, UPT, UPT, URZ, URZ, URZ ;  /* 0x000000fffffff290 */ /* 0x000fe4000fffe0ff */
[C---:B------:R-:W-:Y:S01]  /*66c0*/  @P1 IMAD R6, R65.reuse, 0x2000, R104 ;  /* 0x0000200041061824 */ /* 0x040fe200078e0268 */
[C---:B------:R-:W-:Y:S01]  /*66d0*/  @P1 LEA R4, R65.reuse, R102, 0xd ;  /* 0x0000006641041211 */ /* 0x040fe200078e68ff */
[C---:B------:R-:W-:Y:S02]  /*66e0*/  @P1 IMAD R5, R65.reuse, 0x2000, R103 ;  /* 0x0000200041051824 */ /* 0x040fe400078e0267 */
[----:B------:R-:W-:Y:S01]  /*66f0*/  @P1 IMAD R3, R65, 0x2000, R110 ;  /* 0x0000200041031824 */ /* 0x000fe200078e026e */
[----:B------:R-:W-:Y:S06]  /*6700*/  @P0 BRA `(.L_x_107) ;  /* 0x00000000000c0947 */ /* 0x000fec0003800000 */
[----:B--2---:R-:W-:Y:S04]  /*6710*/  SHF.L.U32 R0, R101, 0x1f, RZ ;  /* 0x0000001f65007819 */ /* 0x004fe800000006ff */
[----:B------:R-:W2:Y:S02]  /*6720*/  SYNCS.PHASECHK.TRANS64.TRYWAIT P0, [R2+URZ+0x60], R0 ;  /* 0x00006000020075a7 */ /* 0x000ea400080011ff */
[----:B--2---:R-:W-:Y:S05]  /*6730*/  @!P0 BRA `(.L_x_108) ;  /* 0x0000003000948947 */ /* 0x004fea0003800000 */
.L_x_107:
[----:B------:R-:W-:Y:S05]  /*6740*/  BSYNC B0 ;  /* 0x0000000000007941 */ /* 0x000fea0003800000 */
.L_x_106:
[----:B------:R-:W-:Y:S02]  /*6750*/  ISETP.NE.AND P0, PT, R67, RZ, PT ;  /* 0x000000ff4300720c */ /* 0x000fe40003f05270 */
[----:B------:R-:W-:Y:S11]  /*6760*/  IADD3 R65, PT, PT, R65, 0x1, RZ ;  /* 0x0000000141417810 */ /* 0x000ff60007ffe0ff */
[----:B------:R3:W1:Y:S04]  /*6770*/  @P0 LDS.128 R56, [R6] ;  /* 0x0000000006380984 */ /* 0x0006680000000c00 */
[----:B------:R3:W1:Y:S04]  /*6780*/  @P0 LDS.128 R60, [R5+0x10] ;  /* 0x00001000053c0984 */ /* 0x0006680000000c00 */
[----:B------:R3:W1:Y:S04]  /*6790*/  @P0 LDS.128 R68, [R4+0x20] ;  /* 0x0000200004440984 */ /* 0x0006680000000c00 */
[----:B------:R3:W1:Y:S02]  /*67a0*/  @P0 LDS.128 R76, [R3+0x30] ;  /* 0x00003000034c0984 */ /* 0x0006640000000c00 */
.L_x_105:
[----:B------:R-:W-:Y:S05]  /*67b0*/  BSYNC B1 ;  /* 0x0000000000017941 */ /* 0x000fea0003800000 */
.L_x_104:
[----:B--2---:R-:W-:Y:S05]  /*67c0*/  VIADD R0, R48, 0x20 ;  /* 0x0000002030007836 */ /* 0x004fea0000000000 */
[----:B------:R-:W-:Y:S04]  /*67d0*/  SHF.R.U32.HI R0, RZ, 0x15, R0 ;  /* 0x00000015ff007819 */ /* 0x000fe80000011600 */
[----:B------:R-:W-:Y:S11]  /*67e0*/  LOP3.LUT P0, RZ, R0, 0x3, R96, 0x48, !PT ;  /* 0x0000000300ff7812 */ /* 0x000ff60007804860 */
[----:B------:R-:W-:Y:S02]  /*67f0*/  @!UPT UIADD3 URZ, UPT, UPT, URZ, URZ, URZ ;  /* 0x000000fffffff290 */ /* 0x000fe4000fffe0ff */
[----:B------:R-:W-:Y:S05]  /*6800*/  @!P0 BRA `(.L_x_109) ;  /* 0x0000000000408947 */ /* 0x000fea0003800000 */
[----:B------:R-:W2:Y:S01]  /*6810*/  LDCU.64 UR8, c[0x4][0x70] ;  /* 0x01000e00ff0877ac */ /* 0x000ea20008000a00 */
[----:B---3--:R-:W-:Y:S01]  /*6820*/  MOV R3, 0x0 ;  /* 0x0000000000037802 */ /* 0x008fe20000000f00 */
[----:B------:R-:W-:Y:S02]  /*6830*/  HFMA2 R12, -RZ, RZ, 0, 5.9604644775390625e-08 ;  /* 0x00000001ff0c7431 */ /* 0x000fe400000001ff */
[----:B-1----:R-:W-:Y:S02]  /*6840*/  IMAD.MOV.U32 R8, RZ, RZ, 0x192 ;  /* 0x00000192ff087424 */ /* 0x002fe400078e00ff */
[----:B------:R-:W-:Y:S01]  /*6850*/  IMAD.MOV.U32 R13, RZ, RZ, RZ ;  /* 0x000000ffff0d7224 */ /* 0x000fe200078e00ff */
[----:B------:R-:W1:Y:S01]  /*6860*/  LDCU.64 UR6, c[0x4][0x78] ;  /* 0x01000f00ff0677ac */ /* 0x000e620008000a00 */
[----:B------:R-:W3:Y:S01]  /*6870*/  LDC.64 R2, c[0x4][R3] ;  /* 0x0100000003027b82 */ /* 0x000ee20000000a00 */
[----:B------:R-:W5:Y:S01]  /*6880*/  LDCU.64 UR4, c[0x4][0x10] ;  /* 0x01000200ff0477ac */ /* 0x000f620008000a00 */
[----:B--2---:R-:W-:Y:S01]  /*6890*/  MOV R5, UR9 ;  /* 0x0000000900057c02 */ /* 0x004fe20008000f00 */
[----:B------:R-:W-:Y:S01]  /*68a0*/  IMAD.U32 R4, RZ, RZ, UR8 ;  /* 0x00000008ff047e24 */ /* 0x000fe2000f8e00ff */
[----:B-1----:R-:W-:Y:S01]  /*68b0*/  MOV R7, UR7 ;  /* 0x0000000700077c02 */ /* 0x002fe20008000f00 */
[----:B------:R-:W-:Y:S01]  /*68c0*/  IMAD.U32 R6, RZ, RZ, UR6 ;  /* 0x00000006ff067e24 */ /* 0x000fe2000f8e00ff */
[----:B-----5:R-:W-:Y:S01]  /*68d0*/  MOV R11, UR5 ;  /* 0x00000005000b7c02 */ /* 0x020fe20008000f00 */
[----:B------:R-:W-:Y:S02]  /*68e0*/  IMAD.U32 R10, RZ, RZ, UR4 ;  /* 0x00000004ff0a7e24 */ /* 0x000fe4000f8e00ff */
[----:B------:R-:W-:Y:S07]  /*68f0*/  LEPC R20, `(.L_x_109) ;  /* 0x000000001014794e */ /* 0x000fee0000000000 */
[----:B---34-:R-:W-:Y:S05]  /*6900*/  CALL.ABS.NOINC R2 ;  /* 0x0000000002007343 */ /* 0x018fea0003c00000 */
.L_x_109:
[----:B------:R-:W-:Y:S01]  /*6910*/  ISETP.NE.AND P6, PT, R111, RZ, PT ;  /* 0x000000ff6f00720c */ /* 0x000fe20003fc5270 */
[----:B------:R-:W-:Y:S05]  /*6920*/  WARPSYNC.ALL ;  /* 0x0000000000007948 */ /* 0x000fea0003800000 */
[----:B------:R-:W-:Y:S01]  /*6930*/  R2UR UR4, R48 ;  /* 0x00000000300472ca */ /* 0x000fe200000e0000 */
[----:B------:R-:W-:Y:S01]  /*6940*/  BSSY.RECONVERGENT B0, `(.L_x_110) ;  /* 0x000008f000007945 */ /* 0x000fe20003800200 */
[----:B------:R-:W-:Y:S02]  /*6950*/  MOV R50, UR49 ;  /* 0x0000003100327c02 */ /* 0x000fe40008000f00 */
[----:B-1-3--:R-:W-:Y:S02]  /*6960*/  SHF.L.U32 R3, R56, 0x10, RZ ;  /* 0x0000001038037819 */ /* 0x00afe400000006ff */
[----:B------:R-:W-:Y:S02]  /*6970*/  MOV R72, UR37 ;  /* 0x0000002500487c02 */ /* 0x000fe40008000f00 */
[----:B------:R-:W-:Y:S02]  /*6980*/  @!P6 LEA R50, R50, UR46, 0x3 ;  /* 0x0000002e3232ec11 */ /* 0x000fe4000f8e18ff */
[C---:B------:R-:W-:Y:S02]  /*6990*/  LOP3.LUT R51, R57.reuse, 0xffff0000, RZ, 0xc0, !PT ;  /* 0xffff000039337812 */ /* 0x040fe400078ec0ff */
[----:B------:R-:W-:Y:S01]  /*69a0*/  @!P6 IADD3 R50, PT, PT, R50, 0x80, RZ ;  /* 0x000000803232e810 */ /* 0x000fe20007ffe0ff */
[----:B------:R-:W1:Y:S01]  /*69b0*/  LDTM.x32 R4, tmem[UR4+0x20] ;  /* 0x00002004000479ee */ /* 0x000e6200082c0000 */
[----:B------:R-:W-:Y:S02]  /*69c0*/  ISETP.NE.AND P0, PT, R106, RZ, PT ;  /* 0x000000ff6a00720c */ /* 0x000fe40003f05270 */
[----:B------:R-:W-:Y:S02]  /*69d0*/  @!P6 PRMT R72, R72, 0x654, R50 ;  /* 0x000006544848e816 */ /* 0x000fe40000000032 */
[----:B------:R-:W-:Y:S01]  /*69e0*/  SHF.L.U32 R50, R57, 0x10, RZ ;  /* 0x0000001039327819 */ /* 0x000fe200000006ff */
[C---:B-1----:R-:W-:Y:S01]  /*69f0*/  FMUL R0, R47.reuse, R4 ;  /* 0x000000042f007220 */ /* 0x042fe20000400000 */
[----:B------:R-:W-:Y:S01]  /*6a00*/  LOP3.LUT R4, R56, 0xffff0000, RZ, 0xc0, !PT ;  /* 0xffff000038047812 */ /* 0x000fe200078ec0ff */
[C---:B------:R-:W-:Y:S01]  /*6a10*/  FMUL R2, R47.reuse, R5 ;  /* 0x000000052f027220 */ /* 0x040fe20000400000 */
[----:B------:R-:W-:Y:S01]  /*6a20*/  FMUL R7, R47, R7 ;  /* 0x000000072f077220 */ /* 0x000fe20000400000 */
[----:B------:R-:W-:Y:S01]  /*6a30*/  FFMA R0, R49, R3, R0 ;  /* 0x0000000331007223 */ /* 0x000fe20000000000 */
[----:B------:R-:W-:Y:S01]  /*6a40*/  FMUL R3, R47, R6 ;  /* 0x000000062f037220 */ /* 0x000fe20000400000 */
[----:B------:R-:W-:Y:S01]  /*6a50*/  FFMA R2, R49, R4, R2 ;  /* 0x0000000431027223 */ /* 0x000fe20000000002 */
[C---:B------:R-:W-:Y:S01]  /*6a60*/  FMUL R4, R47.reuse, R8 ;  /* 0x000000082f047220 */ /* 0x040fe20000400000 */
[C---:B------:R-:W-:Y:S01]  /*6a70*/  FMUL R8, R47.reuse, R12 ;  /* 0x0000000c2f087220 */ /* 0x040fe20000400000 */
[C---:B------:R-:W-:Y:S01]  /*6a80*/  FMUL R12, R47.reuse, R16 ;  /* 0x000000102f0c7220 */ /* 0x040fe20000400000 */
[C---:B------:R-:W-:Y:S01]  /*6a90*/  FMUL R16, R47.reuse, R20 ;  /* 0x000000142f107220 */ /* 0x040fe20000400000 */
[----:B------:R-:W-:Y:S01]  /*6aa0*/  F2FP.RELU.BF16.F32.PACK_AB R52, R2, R0 ;  /* 0x000000000234723e */ /* 0x000fe200000018ff */
[C---:B------:R-:W-:Y:S01]  /*6ab0*/  FMUL R20, R47.reuse, R24 ;  /* 0x000000182f147220 */ /* 0x040fe20000400000 */
[C---:B------:R-:W-:Y:S01]  /*6ac0*/  LOP3.LUT R0, R58.reuse, 0xffff0000, RZ, 0xc0, !PT ;  /* 0xffff00003a007812 */ /* 0x040fe200078ec0ff */
[----:B------:R-:W-:Y:S01]  /*6ad0*/  FMUL R24, R47, R28 ;  /* 0x0000001c2f187220 */ /* 0x000fe20000400000 */
[----:B------:R-:W-:Y:S01]  /*6ae0*/  SHF.L.U32 R2, R59, 0x10, RZ ;  /* 0x000000103b027819 */ /* 0x000fe200000006ff */
[C---:B------:R-:W-:Y:S01]  /*6af0*/  FMUL R28, R47.reuse, R32 ;  /* 0x000000202f1c7220 */ /* 0x040fe20000400000 */
[----:B------:R-:W-:Y:S01]  /*6b00*/  SHF.L.U32 R32, R58, 0x10, RZ ;  /* 0x000000103a207819 */ /* 0x000fe200000006ff */
[----:B------:R-:W-:Y:S01]  /*6b10*/  FMUL R5, R47, R9 ;  /* 0x000000092f057220 */ /* 0x000fe20000400000 */
[C---:B------:R-:W-:Y:S01]  /*6b20*/  FFMA R3, R49.reuse, R50, R3 ;  /* 0x0000003231037223 */ /* 0x040fe20000000003 */
[----:B------:R-:W-:Y:S01]  /*6b30*/  FFMA R7, R49, R51, R7 ;  /* 0x0000003331077223 */ /* 0x000fe20000000007 */
[----:B------:R-:W-:Y:S01]  /*6b40*/  FMUL R6, R47, R10 ;  /* 0x0000000a2f067220 */ /* 0x000fe20000400000 */
[----:B------:R-:W-:Y:S01]  /*6b50*/  FFMA R4, R49, R32, R4 ;  /* 0x0000002031047223 */ /* 0x000fe20000000004 */
[----:B------:R-:W-:Y:S01]  /*6b60*/  LOP3.LUT R32, R59, 0xffff0000, RZ, 0xc0, !PT ;  /* 0xffff00003b207812 */ /* 0x000fe200078ec0ff */
[----:B------:R-:W-:Y:S01]  /*6b70*/  FFMA R5, R49, R0, R5 ;  /* 0x0000000031057223 */ /* 0x000fe20000000005 */
[C---:B------:R-:W-:Y:S01]  /*6b80*/  SHF.L.U32 R0, R60.reuse, 0x10, RZ ;  /* 0x000000103c007819 */ /* 0x040fe200000006ff */
[----:B------:R-:W-:Y:S01]  /*6b90*/  FMUL R11, R47, R11 ;  /* 0x0000000b2f0b7220 */ /* 0x000fe20000400000 */
[----:B------:R-:W-:Y:S01]  /*6ba0*/  F2FP.RELU.BF16.F32.PACK_AB R53, R7, R3 ;  /* 0x000000030735723e */ /* 0x000fe200000018ff */
[C---:B------:R-:W-:Y:S01]  /*6bb0*/  FFMA R6, R49.reuse, R2, R6 ;  /* 0x0000000231067223 */ /* 0x040fe20000000006 */
[----:B------:R-:W-:Y:S01]  /*6bc0*/  LOP3.LUT R2, R60, 0xffff0000, RZ, 0xc0, !PT ;  /* 0xffff00003c027812 */ /* 0x000fe200078ec0ff */
[----:B------:R-:W-:Y:S01]  /*6bd0*/  FFMA R11, R49, R32, R11 ;  /* 0x00000020310b7223 */ /* 0x000fe2000000000b */
[----:B------:R-:W-:Y:S01]  /*6be0*/  SHF.L.U32 R3, R61, 0x10, RZ ;  /* 0x000000103d037819 */ /* 0x000fe200000006ff */
[----:B------:R-:W-:Y:S01]  /*6bf0*/  FFMA R8, R49, R0, R8 ;  /* 0x0000000031087223 */ /* 0x000fe20000000008 */
[----:B------:R-:W-:Y:S01]  /*6c00*/  LOP3.LUT R0, R61, 0xffff0000, RZ, 0xc0, !PT ;  /* 0xffff00003d007812 */ /* 0x000fe200078ec0ff */
[----:B------:R-:W-:Y:S01]  /*6c10*/  FMUL R9, R47, R13 ;  /* 0x0000000d2f097220 */ /* 0x000fe20000400000 */
[----:B------:R-:W-:Y:S01]  /*6c20*/  F2FP.RELU.BF16.F32.PACK_AB R54, R5, R4 ;  /* 0x000000040536723e */ /* 0x000fe200000018ff */
[----:B------:R-:W-:Y:S01]  /*6c30*/  FMUL R10, R47, R14 ;  /* 0x0000000e2f0a7220 */ /* 0x000fe20000400000 */
[----:B------:R-:W-:Y:S01]  /*6c40*/  F2FP.RELU.BF16.F32.PACK_AB R55, R11, R6 ;  /* 0x000000060b37723e */ /* 0x000fe200000018ff */
[----:B------:R-:W-:Y:S01]  /*6c50*/  FMUL R15, R47, R15 ;  /* 0x0000000f2f0f7220 */ /* 0x000fe20000400000 */
[----:B------:R-:W-:Y:S01]  /*6c60*/  SHF.L.U32 R4, R77, 0x10, RZ ;  /* 0x000000104d047819 */ /* 0x000fe200000006ff */
[C---:B------:R-:W-:Y:S01]  /*6c70*/  FFMA R9, R49.reuse, R2, R9 ;  /* 0x0000000231097223 */ /* 0x040fe20000000009 */
[C---:B------:R-:W-:Y:S01]  /*6c80*/  SHF.L.U32 R2, R62.reuse, 0x10, RZ ;  /* 0x000000103e027819 */ /* 0x040fe200000006ff */
[C---:B------:R-:W-:Y:S01]  /*6c90*/  FFMA R10, R49.reuse, R3, R10 ;  /* 0x00000003310a7223 */ /* 0x040fe2000000000a */
[----:B------:R-:W-:Y:S01]  /*6ca0*/  LOP3.LUT R3, R62, 0xffff0000, RZ, 0xc0, !PT ;  /* 0xffff00003e037812 */ /* 0x000fe200078ec0ff */
[----:B------:R-:W-:Y:S01]  /*6cb0*/  FFMA R15, R49, R0, R15 ;  /* 0x00000000310f7223 */ /* 0x000fe2000000000f */
[----:B------:R-:W-:Y:S01]  /*6cc0*/  SHF.L.U32 R0, R63, 0x10, RZ ;  /* 0x000000103f007819 */ /* 0x000fe200000006ff */
[----:B------:R-:W-:Y:S01]  /*6cd0*/  FMUL R13, R47, R17 ;  /* 0x000000112f0d7220 */ /* 0x000fe20000400000 */
[----:B------:R-:W-:Y:S01]  /*6ce0*/  F2FP.RELU.BF16.F32.PACK_AB R8, R9, R8 ;  /* 0x000000080908723e */ /* 0x000fe200000018ff */
[----:B------:R-:W-:Y:S01]  /*6cf0*/  FMUL R14, R47, R18 ;  /* 0x000000122f0e7220 */ /* 0x000fe20000400000 */
[----:B------:R-:W-:Y:S01]  /*6d00*/  F2FP.RELU.BF16.F32.PACK_AB R9, R15, R10 ;  /* 0x0000000a0f09723e */ /* 0x000fe200000018ff */
[----:B------:R-:W-:Y:S01]  /*6d10*/  FFMA R12, R49, R2, R12 ;  /* 0x00000002310c7223 */ /* 0x000fe2000000000c */
[----:B------:R-:W-:Y:S01]  /*6d20*/  LOP3.LUT R2, R63, 0xffff0000, RZ, 0xc0, !PT ;  /* 0xffff00003f027812 */ /* 0x000fe200078ec0ff */
[----:B------:R-:W-:Y:S01]  /*6d30*/  FFMA R13, R49, R3, R13 ;  /* 0x00000003310d7223 */ /* 0x000fe2000000000d */
[----:B------:R-:W-:Y:S01]  /*6d40*/  SHF.L.U32 R3, R69, 0x10, RZ ;  /* 0x0000001045037819 */ /* 0x000fe200000006ff */
[----:B------:R-:W-:Y:S01]  /*6d50*/  FFMA R14, R49, R0, R14 ;  /* 0x00000000310e7223 */ /* 0x000fe2000000000e */
[C---:B------:R-:W-:Y:S01]  /*6d60*/  SHF.L.U32 R0, R68.reuse, 0x10, RZ ;  /* 0x0000001044007819 */ /* 0x040fe200000006ff */
[----:B------:R-:W-:Y:S01]  /*6d70*/  FMUL R19, R47, R19 ;  /* 0x000000132f137220 */ /* 0x000fe20000400000 */
[----:B------:R-:W-:Y:S01]  /*6d80*/  F2FP.RELU.BF16.F32.PACK_AB R10, R13, R12 ;  /* 0x0000000c0d0a723e */ /* 0x000fe200000018ff */
[----:B------:R-:W-:Y:S01]  /*6d90*/  FMUL R17, R47, R21 ;  /* 0x000000152f117220 */ /* 0x000fe20000400000 */
[----:B------:R-:W-:Y:S01]  /*6da0*/  LOP3.LUT R5, R79, 0xffff0000, RZ, 0xc0, !PT ;  /* 0xffff00004f057812 */ /* 0x000fe200078ec0ff */
[C---:B------:R-:W-:Y:S01]  /*6db0*/  FFMA R19, R49.reuse, R2, R19 ;  /* 0x0000000231137223 */ /* 0x040fe20000000013 */
[----:B------:R-:W-:Y:S01]  /*6dc0*/  LOP3.LUT R2, R68, 0xffff0000, RZ, 0xc0, !PT ;  /* 0xffff000044027812 */ /* 0x000fe200078ec0ff */
[----:B------:R1:W-:Y:S01]  /*6dd0*/  STS.128 [R104+0x2000], R52 ;  /* 0x0020003468007388 */ /* 0x0003e20000000c00 */
[----:B------:R-:W-:Y:S01]  /*6de0*/  FFMA R16, R49, R0, R16 ;  /* 0x0000000031107223 */ /* 0x000fe20000000010 */
[----:B------:R-:W-:Y:S01]  /*6df0*/  LOP3.LUT R0, R69, 0xffff0000, RZ, 0xc0, !PT ;  /* 0xffff000045007812 */ /* 0x000fe200078ec0ff */
[----:B------:R-:W-:Y:S01]  /*6e00*/  FMUL R18, R47, R22 ;  /* 0x000000162f127220 */ /* 0x000fe20000400000 */
[----:B------:R-:W-:Y:S01]  /*6e10*/  F2FP.RELU.BF16.F32.PACK_AB R11, R19, R14 ;  /* 0x0000000e130b723e */ /* 0x000fe200000018ff */
[----:B------:R-:W-:Y:S01]  /*6e20*/  FMUL R23, R47, R23 ;  /* 0x000000172f177220 */ /* 0x000fe20000400000 */
[C---:B------:R-:W-:Y:S01]  /*6e30*/  FFMA R17, R49.reuse, R2, R17 ;  /* 0x0000000231117223 */ /* 0x040fe20000000011 */
[C---:B------:R-:W-:Y:S01]  /*6e40*/  SHF.L.U32 R2, R70.reuse, 0x10, RZ ;  /* 0x0000001046027819 */ /* 0x040fe200000006ff */
[----:B------:R-:W-:Y:S01]  /*6e50*/  FFMA R18, R49, R3, R18 ;  /* 0x0000000331127223 */ /* 0x000fe20000000012 */
[----:B------:R-:W-:Y:S01]  /*6e60*/  SHF.L.U32 R3, R71, 0x10, RZ ;  /* 0x0000001047037819 */ /* 0x000fe200000006ff */
[----:B------:R1:W-:Y:S01]  /*6e70*/  STS.128 [R103+0x2010], R8 ;  /* 0x0020100867007388 */ /* 0x0003e20000000c00 */
[----:B------:R-:W-:Y:S01]  /*6e80*/  F2FP.RELU.BF16.F32.PACK_AB R16, R17, R16 ;  /* 0x000000101110723e */ /* 0x000fe200000018ff */
[----:B------:R-:W-:Y:S01]  /*6e90*/  FFMA R23, R49, R0, R23 ;  /* 0x0000000031177223 */ /* 0x000fe20000000017 */
[----:B------:R-:W-:Y:S01]  /*6ea0*/  LOP3.LUT R0, R70, 0xffff0000, RZ, 0xc0, !PT ;  /* 0xffff000046007812 */ /* 0x000fe200078ec0ff */
[C---:B------:R-:W-:Y:S01]  /*6eb0*/  FMUL R21, R47.reuse, R25 ;  /* 0x000000192f157220 */ /* 0x040fe20000400000 */
[----:B------:R-:W-:Y:S01]  /*6ec0*/  FMUL R22, R47, R26 ;  /* 0x0000001a2f167220 */ /* 0x000fe20000400000 */
[C---:B------:R-:W-:Y:S01]  /*6ed0*/  FFMA R20, R49.reuse, R2, R20 ;  /* 0x0000000231147223 */ /* 0x040fe20000000014 */
[C---:B------:R-:W-:Y:S01]  /*6ee0*/  SHF.L.U32 R2, R76.reuse, 0x10, RZ ;  /* 0x000000104c027819 */ /* 0x040fe200000006ff */
[----:B------:R-:W-:Y:S01]  /*6ef0*/  FFMA R21, R49, R0, R21 ;  /* 0x0000000031157223 */ /* 0x000fe20000000015 */
[----:B------:R-:W-:Y:S01]  /*6f00*/  LOP3.LUT R0, R71, 0xffff0000, RZ, 0xc0, !PT ;  /* 0xffff000047007812 */ /* 0x000fe200078ec0ff */
[----:B------:R-:W-:Y:S01]  /*6f10*/  FFMA R22, R49, R3, R22 ;  /* 0x0000000331167223 */ /* 0x000fe20000000016 */
[C---:B------:R-:W-:Y:S01]  /*6f20*/  FMUL R27, R47.reuse, R27 ;  /* 0x0000001b2f1b7220 */ /* 0x040fe20000400000 */
[----:B------:R-:W-:Y:S01]  /*6f30*/  LOP3.LUT R3, R76, 0xffff0000, RZ, 0xc0, !PT ;  /* 0xffff00004c037812 */ /* 0x000fe200078ec0ff */
[C---:B------:R-:W-:Y:S01]  /*6f40*/  FMUL R25, R47.reuse, R29 ;  /* 0x0000001d2f197220 */ /* 0x040fe20000400000 */
[----:B------:R-:W-:Y:S01]  /*6f50*/  FMUL R26, R47, R30 ;  /* 0x0000001e2f1a7220 */ /* 0x000fe20000400000 */
[C---:B------:R-:W-:Y:S01]  /*6f60*/  FFMA R27, R49.reuse, R0, R27 ;  /* 0x00000000311b7223 */ /* 0x040fe2000000001b */
[----:B------:R-:W-:Y:S01]  /*6f70*/  FFMA R24, R49, R2, R24 ;  /* 0x0000000231187223 */ /* 0x000fe20000000018 */
[----:B------:R-:W-:Y:S01]  /*6f80*/  LOP3.LUT R0, R77, 0xffff0000, RZ, 0xc0, !PT ;  /* 0xffff00004d007812 */ /* 0x000fe200078ec0ff */
[----:B------:R-:W-:Y:S01]  /*6f90*/  FFMA R25, R49, R3, R25 ;  /* 0x0000000331197223 */ /* 0x000fe20000000019 */
[----:B------:R-:W-:Y:S01]  /*6fa0*/  FMUL R31, R47, R31 ;  /* 0x0000001f2f1f7220 */ /* 0x000fe20000400000 */
[C---:B------:R-:W-:Y:S01]  /*6fb0*/  SHF.L.U32 R2, R78.reuse, 0x10, RZ ;  /* 0x000000104e027819 */ /* 0x040fe200000006ff */
[----:B------:R-:W-:Y:S01]  /*6fc0*/  FFMA R26, R49, R4, R26 ;  /* 0x00000004311a7223 */ /* 0x000fe2000000001a */
[----:B------:R-:W-:Y:S01]  /*6fd0*/  LOP3.LUT R3, R78, 0xffff0000, RZ, 0xc0, !PT ;  /* 0xffff00004e037812 */ /* 0x000fe200078ec0ff */
[----:B------:R-:W-:Y:S01]  /*6fe0*/  FMUL R29, R47, R33 ;  /* 0x000000212f1d7220 */ /* 0x000fe20000400000 */
[----:B------:R-:W-:Y:S01]  /*6ff0*/  SHF.L.U32 R4, R79, 0x10, RZ ;  /* 0x000000104f047819 */ /* 0x000fe200000006ff */
[----:B------:R-:W-:Y:S01]  /*7000*/  FMUL R30, R47, R34 ;  /* 0x000000222f1e7220 */ /* 0x000fe20000400000 */
[----:B------:R-:W-:Y:S01]  /*7010*/  F2FP.RELU.BF16.F32.PACK_AB R17, R23, R18 ;  /* 0x000000121711723e */ /* 0x000fe200000018ff */
[----:B------:R-:W-:Y:S01]  /*7020*/  FFMA R31, R49, R0, R31 ;  /* 0x00000000311f7223 */ /* 0x000fe2000000001f */
[----:B------:R-:W-:Y:S01]  /*7030*/  FMUL R35, R47, R35 ;  /* 0x000000232f237220 */ /* 0x000fe20000400000 */
[----:B------:R-:W-:Y:S01]  /*7040*/  F2FP.RELU.BF16.F32.PACK_AB R18, R21, R20 ;  /* 0x000000141512723e */ /* 0x000fe200000018ff */
[----:B------:R-:W-:Y:S01]  /*7050*/  FFMA R28, R49, R2, R28 ;  /* 0x00000002311c7223 */ /* 0x000fe2000000001c */
[----:B------:R-:W-:Y:S01]  /*7060*/  F2FP.RELU.BF16.F32.PACK_AB R19, R27, R22 ;  /* 0x000000161b13723e */ /* 0x000fe200000018ff */
[C---:B------:R-:W-:Y:S01]  /*7070*/  FFMA R29, R49.reuse, R3, R29 ;  /* 0x00000003311d7223 */ /* 0x040fe2000000001d */
[C---:B------:R-:W-:Y:S01]  /*7080*/  FFMA R30, R49.reuse, R4, R30 ;  /* 0x00000004311e7223 */ /* 0x040fe2000000001e */
[----:B------:R-:W-:Y:S01]  /*7090*/  FFMA R35, R49, R5, R35 ;  /* 0x0000000531237223 */ /* 0x000fe20000000023 */
[----:B------:R-:W-:Y:S01]  /*70a0*/  F2FP.RELU.BF16.F32.PACK_AB R24, R25, R24 ;  /* 0x000000181918723e */ /* 0x000fe200000018ff */
[----:B------:R1:W-:Y:S01]  /*70b0*/  STS.128 [R102+0x2020], R16 ;  /* 0x0020201066007388 */ /* 0x0003e20000000c00 */
[----:B------:R-:W-:Y:S02]  /*70c0*/  F2FP.RELU.BF16.F32.PACK_AB R25, R31, R26 ;  /* 0x0000001a1f19723e */ /* 0x000fe400000018ff */
[----:B------:R-:W-:Y:S02]  /*70d0*/  F2FP.RELU.BF16.F32.PACK_AB R26, R29, R28 ;  /* 0x0000001c1d1a723e */ /* 0x000fe400000018ff */
[----:B------:R-:W-:Y:S02]  /*70e0*/  F2FP.RELU.BF16.F32.PACK_AB R27, R35, R30 ;  /* 0x0000001e231b723e */ /* 0x000fe400000018ff */
[----:B------:R-:W-:Y:S02]  /*70f0*/  LEA R0, R65, UR46, 0x3 ;  /* 0x0000002e41007c11 */ /* 0x000fe4000f8e18ff */
[----:B------:R-:W-:Y:S01]  /*7100*/  @!P6 SHF.L.U32 R2, R101, 0x1f, RZ ;  /* 0x0000001f6502e819 */ /* 0x000fe200000006ff */
        /* <DEDUP_REMOVED lines=9> */
[----:B------:R-:W-:Y:S02]  /*71a0*/  UIADD3 UR8, UP0, UPT, UR50, 0x680, URZ ;  /* 0x0000068032087890 */ /* 0x000fe4000ff1e0ff */
[----:B------:R-:W-:Y:S02]  /*71b0*/  UIADD3 UR5, UPT, UPT, UR41, 0x20, URZ ;  /* 0x0000002029057890 */ /* 0x000fe4000fffe0ff */
[----:B------:R-:W-:Y:S02]  /*71c0*/  UIADD3 UR4, UPT, UPT, UR46, 0x2200, URZ ;  /* 0x000022002e047890 */ /* 0x000fe4000fffe0ff */
[----:B------:R-:W-:Y:S01]  /*71d0*/  UIADD3.X UR9, UPT, UPT, URZ, UR51, URZ, UP0, !UPT ;  /* 0x00000033ff097290 */ /* 0x000fe200087fe4ff */
[----:B------:R-:W-:Y:S01]  /*71e0*/  UMOV UR6, UR42 ;  /* 0x0000002a00067c82 */ /* 0x000fe20008000000 */
[----:B------:R-:W-:Y:S07]  /*71f0*/  UMOV UR7, UR36 ;  /* 0x0000002400077c82 */ /* 0x000fee0008000000 */
[----:B------:R2:W-:Y:S01]  /*7200*/  UTMASTG.3D [UR4], [UR8] ;  /* 0x00000004080073b5 */ /* 0x0005e20008010000 */
[----:B------:R0:W-:Y:S01]  /*7210*/  UTMACMDFLUSH ;  /* 0x00000000000079b7 */ /* 0x0001e20000000000 */
[----:B--2---:R-:W-:Y:S04]  /*7220*/  DEPBAR.LE SB0, 0x1 ;  /* 0x000080400000791a */ /* 0x004fe80000000000 */
.L_x_111:
[----:B------:R-:W-:Y:S05]  /*7230*/  BSYNC.RECONVERGENT B0 ;  /* 0x0000000000007941 */ /* 0x000fea0003800200 */
.L_x_110:
[----:B------:R-:W-:Y:S01]  /*7240*/  BAR.SYNC.DEFER_BLOCKING 0x1, 0x80 ;  /* 0x0042000000007b1d */ /* 0x000fe20000010000 */
[----:B------:R-:W-:Y:S04]  /*7250*/  UIADD3 UR40, UPT, UPT, UR49, 0x1, URZ ;  /* 0x0000000131287890 */ /* 0x000fe8000fffe0ff */
[----:B------:R-:W-:Y:S04]  /*7260*/  UISETP.NE.AND UP0, UPT, UR40, 0x4, UPT ;  /* 0x000000042800788c */ /* 0x000fe8000bf05270 */
[----:B------:R-:W-:Y:S01]  /*7270*/  USEL UR40, UR40, URZ, UP0 ;  /* 0x000000ff28287287 */ /* 0x000fe20008000000 */
[----:B------:R2:W-:Y:S01]  /*7280*/  @!P6 SYNCS.ARRIVE.TRANS64.RED.A1T0 RZ, [R72+URZ], RZ ;  /* 0x000000ff48ffe9a7 */ /* 0x0005e200081004ff */
[----:B------:R-:W-:Y:S01]  /*7290*/  BSSY B1, `(.L_x_112) ;  /* 0x0000017000017945 */ /* 0x000fe20003800000 */
[----:B------:R-:W3:Y:S02]  /*72a0*/  @!P6 SYNCS.PHASECHK.TRANS64.TRYWAIT P0, [R0+URZ+0x60], R2 ;  /* 0x000060020000e5a7 */ /* 0x000ee400080011ff */
[----:B---3--:R-:W-:Y:S01]  /*72b0*/  @!P6 SEL R66, RZ, 0x1, !P0 ;  /* 0x00000001ff42e807 */ /* 0x008fe20004000000 */
[----:B--2---:R-:W-:Y:S06]  /*72c0*/  @P6 BRA `(.L_x_113) ;  /* 0x00000000004c6947 */ /* 0x004fec0003800000 */
        /* <DEDUP_REMOVED lines=9> */
[----:B------:R-:W-:Y:S04]  /*7360*/  SHF.L.U32 R6, R101, 0x1f, RZ ;  /* 0x0000001f65067819 */ /* 0x000fe800000006ff */
[----:B------:R-:W2:Y:S02]  /*7370*/  SYNCS.PHASECHK.TRANS64.TRYWAIT P0, [R0+URZ+0x60], R6 ;  /* 0x00006006000075a7 */ /* 0x000ea400080011ff */
[----:B--2---:R-:W-:Y:S05]  /*7380*/  @!P0 BRA `(.L_x_116) ;  /* 0x0000002400948947 */ /* 0x004fea0003800000 */
.L_x_115:
[----:B------:R-:W-:Y:S05]  /*7390*/  BSYNC B0 ;  /* 0x0000000000007941 */ /* 0x000fea0003800000 */
.L_x_114:
[----:B------:R-:W-:Y:S02]  /*73a0*/  ISETP.NE.AND P0, PT, R67, RZ, PT ;  /* 0x000000ff4300720c */ /* 0x000fe40003f05270 */
[----:B------:R-:W-:Y:S11]  /*73b0*/  IADD3 R65, PT, PT, R65, 0x1, RZ ;  /* 0x0000000141417810 */ /* 0x000ff60007ffe0ff */
[----:B------:R3:W1:Y:S04]  /*73c0*/  @P0 LDS.128 R56, [R5] ;  /* 0x0000000005380984 */ /* 0x0006680000000c00 */
[----:B------:R3:W1:Y:S04]  /*73d0*/  @P0 LDS.128 R60, [R4+0x10] ;  /* 0x00001000043c0984 */ /* 0x0006680000000c00 */
[----:B------:R3:W1:Y:S04]  /*73e0*/  @P0 LDS.128 R68, [R3+0x20] ;  /* 0x0000200003440984 */ /* 0x0006680000000c00 */
[----:B------:R3:W1:Y:S02]  /*73f0*/  @P0 LDS.128 R76, [R2+0x30] ;  /* 0x00003000024c0984 */ /* 0x0006640000000c00 */
.L_x_113:
[----:B------:R-:W-:Y:S05]  /*7400*/  BSYNC B1 ;  /* 0x0000000000017941 */ /* 0x000fea0003800000 */
.L_x_112:
        /* <DEDUP_REMOVED lines=21> */
.L_x_117:
        /* <DEDUP_REMOVED lines=146> */
.L_x_119:
[----:B------:R-:W-:Y:S05]  /*7e80*/  BSYNC.RECONVERGENT B0 ;  /* 0x0000000000007941 */ /* 0x000fea0003800200 */
.L_x_118:
        /* <DEDUP_REMOVED lines=21> */
.L_x_123:
[----:B------:R-:W-:Y:S05]  /*7fe0*/  BSYNC B0 ;  /* 0x0000000000007941 */ /* 0x000fea0003800000 */
.L_x_122:
[----:B------:R-:W-:Y:S11]  /*7ff0*/  ISETP.NE.AND P0, PT, R67, RZ, PT ;  /* 0x000000ff4300720c */ /* 0x000ff60003f05270 */
[----:B------:R-:W-:Y:S02]  /*8000*/  @!UPT UIADD3 URZ, UPT, UPT, URZ, URZ, URZ ;  /* 0x000000fffffff290 */ /* 0x000fe4000fffe0ff */
[----:B------:R3:W1:Y:S04]  /*8010*/  @P0 LDS.128 R56, [R4] ;  /* 0x0000000004380984 */ /* 0x0006680000000c00 */
[----:B------:R3:W1:Y:S04]  /*8020*/  @P0 LDS.128 R60, [R3+0x10] ;  /* 0x00001000033c0984 */ /* 0x0006680000000c00 */
[----:B------:R3:W1:Y:S04]  /*8030*/  @P0 LDS.128 R68, [R2+0x20] ;  /* 0x0000200002440984 */ /* 0x0006680000000c00 */
[----:B------:R3:W1:Y:S02]  /*8040*/  @P0 LDS.128 R76, [R65+0x30] ;  /* 0x00003000414c0984 */ /* 0x0006640000000c00 */
.L_x_121:
[----:B------:R-:W-:Y:S05]  /*8050*/  BSYNC B1 ;  /* 0x0000000000017941 */ /* 0x000fea0003800000 */
.L_x_120:
        /* <DEDUP_REMOVED lines=21> */
.L_x_125:
[----:B------:R-:W-:Y:S01]  /*81b0*/  ISETP.NE.AND P0, PT, R106, RZ, PT ;  /* 0x000000ff6a00720c */ /* 0x000fe20003f05270 */
[----:B------:R-:W-:Y:S05]  /*81c0*/  WARPSYNC.ALL ;  /* 0x0000000000007948 */ /* 0x000fea0003800000 */
[----:B------:R-:W-:Y:S01]  /*81d0*/  R2UR UR4, R48 ;  /* 0x00000000300472ca */ /* 0x000fe200000e0000 */
[----:B------:R-:W-:Y:S01]  /*81e0*/  BSSY.RECONVERGENT B0, `(.L_x_126) ;  /* 0x000008c000007945 */ /* 0x000fe20003800200 */
[----:B------:R-:W-:Y:S02]  /*81f0*/  R2UR UR5, R64 ;  /* 0x00000000400572ca */ /* 0x000fe400000e0000 */
[C---:B-1----:R-:W-:Y:S02]  /*8200*/  SHF.L.U32 R0, R56.reuse, 0x10, RZ ;  /* 0x0000001038007819 */ /* 0x042fe400000006ff */
[----:B---3--:R-:W-:Y:S02]  /*8210*/  LOP3.LUT R2, R56, 0xffff0000, RZ, 0xc0, !PT ;  /* 0xffff000038027812 */ /* 0x008fe400078ec0ff */
[C---:B------:R-:W-:Y:S02]  /*8220*/  SHF.L.U32 R3, R57.reuse, 0x10, RZ ;  /* 0x0000001039037819 */ /* 0x040fe400000006ff */
[----:B------:R-:W-:Y:S02]  /*8230*/  LOP3.LUT R48, R57, 0xffff0000, RZ, 0xc0, !PT ;  /* 0xffff000039307812 */ /* 0x000fe400078ec0ff */
[C---:B------:R-:W-:Y:S01]  /*8240*/  SHF.L.U32 R50, R58.reuse, 0x10, RZ ;  /* 0x000000103a327819 */ /* 0x040fe200000006ff */
[----:B------:R-:W1:Y:S01]  /*8250*/  LDTM.x32 R4, tmem[UR4+0x60] ;  /* 0x00006004000479ee */ /* 0x000e6200082c0000 */
[----:B------:R-:W-:Y:S01]  /*8260*/  LOP3.LUT R51, R58, 0xffff0000, RZ, 0xc0, !PT ;  /* 0xffff00003a337812 */ /* 0x000fe200078ec0ff */
[----:B------:R-:W-:Y:S01]  /*8270*/  NOP ;  /* 0x0000000000007918 */ /* 0x000fe20000000000 */
[C---:B------:R-:W-:Y:S01]  /*8280*/  SHF.L.U32 R52, R59.reuse, 0x10, RZ ;  /* 0x000000103b347819 */ /* 0x040fe200000006ff */
[----:B------:R-:W-:Y:S01]  /*8290*/  UIADD3 UR5, UPT, UPT, UR5, 0xf0, URZ ;  /* 0x000000f005057890 */ /* 0x000fe2000fffe0ff */
[----:B------:R-:W-:Y:S02]  /*82a0*/  LOP3.LUT R53, R59, 0xffff0000, RZ, 0xc0, !PT ;  /* 0xffff00003b357812 */ /* 0x000fe400078ec0ff */
[C---:B------:R-:W-:Y:S01]  /*82b0*/  SHF.L.U32 R54, R60.reuse, 0x10, RZ ;  /* 0x000000103c367819 */ /* 0x040fe200000006ff */
[----:B------:R-:W-:Y:S01]  /*82c0*/  UPRMT UR5, UR37, 0x654, UR5 ;  /* 0x0000065425057896 */ /* 0x000fe20008000005 */
[----:B------:R-:W-:Y:S02]  /*82d0*/  LOP3.LUT R55, R60, 0xffff0000, RZ, 0xc0, !PT ;  /* 0xffff00003c377812 */ /* 0x000fe400078ec0ff */
[C---:B------:R-:W-:Y:S02]  /*82e0*/  SHF.L.U32 R56, R61.reuse, 0x10, RZ ;  /* 0x000000103d387819 */ /* 0x040fe400000006ff */
[----:B------:R-:W-:Y:S02]  /*82f0*/  LOP3.LUT R57, R61, 0xffff0000, RZ, 0xc0, !PT ;  /* 0xffff00003d397812 */ /* 0x000fe400078ec0ff */
[C---:B------:R-:W-:Y:S02]  /*8300*/  SHF.L.U32 R58, R62.reuse, 0x10, RZ ;  /* 0x000000103e3a7819 */ /* 0x040fe400000006ff */
[----:B------:R-:W-:Y:S01]  /*8310*/  LOP3.LUT R59, R62, 0xffff0000, RZ, 0xc0, !PT ;  /* 0xffff00003e3b7812 */ /* 0x000fe200078ec0ff */
[----:B-1----:R-:W-:Y:S01]  /*8320*/  SYNCS.ARRIVE.TRANS64.RED.A1T0 RZ, [UR5], RZ ;  /* 0x000000ffffff79a7 */ /* 0x002fe20008100405 */
[C---:B------:R-:W-:Y:S02]  /*8330*/  SHF.L.U32 R60, R63.reuse, 0x10, RZ ;  /* 0x000000103f3c7819 */ /* 0x040fe400000006ff */
[----:B------:R-:W-:Y:S02]  /*8340*/  LOP3.LUT R61, R63, 0xffff0000, RZ, 0xc0, !PT ;  /* 0xffff00003f3d7812 */ /* 0x000fe400078ec0ff */
[C---:B------:R-:W-:Y:S01]  /*8350*/  SHF.L.U32 R62, R68.reuse, 0x10, RZ ;  /* 0x00000010443e7819 */ /* 0x040fe200000006ff */
[C---:B------:R-:W-:Y:S01]  /*8360*/  FMUL R4, R47.reuse, R4 ;  /* 0x000000042f047220 */ /* 0x040fe20000400000 */
[C---:B------:R-:W-:Y:S01]  /*8370*/  FMUL R5, R47.reuse, R5 ;  /* 0x000000052f057220 */ /* 0x040fe20000400000 */
[----:B------:R-:W-:Y:S01]  /*8380*/  FMUL R6, R47, R6 ;  /* 0x000000062f067220 */ /* 0x000fe20000400000 */
[----:B------:R-:W-:Y:S01]  /*8390*/  LOP3.LUT R63, R68, 0xffff0000, RZ, 0xc0, !PT ;  /* 0xffff0000443f7812 */ /* 0x000fe200078ec0ff */
[C---:B------:R-:W-:Y:S01]  /*83a0*/  FFMA R4, R49.reuse, R0, R4 ;  /* 0x0000000031047223 */ /* 0x040fe20000000004 */
[----:B------:R-:W-:Y:S01]  /*83b0*/  FFMA R5, R49, R2, R5 ;  /* 0x0000000231057223 */ /* 0x000fe20000000005 */
[----:B------:R-:W-:Y:S01]  /*83c0*/  SHF.L.U32 R64, R69, 0x10, RZ ;  /* 0x0000001045407819 */ /* 0x000fe200000006ff */
[----:B------:R-:W-:Y:S01]  /*83d0*/  FFMA R6, R49, R3, R6 ;  /* 0x0000000331067223 */ /* 0x000fe20000000006 */
[----:B------:R-:W-:Y:S01]  /*83e0*/  FMUL R7, R47, R7 ;  /* 0x000000072f077220 */ /* 0x000fe20000400000 */
[----:B------:R-:W-:Y:S01]  /*83f0*/  LOP3.LUT R65, R69, 0xffff0000, RZ, 0xc0, !PT ;  /* 0xffff000045417812 */ /* 0x000fe200078ec0ff */
[----:B------:R-:W-:Y:S01]  /*8400*/  FMUL R8, R47, R8 ;  /* 0x000000082f087220 */ /* 0x000fe20000400000 */
[----:B------:R-:W-:Y:S01]  /*8410*/  F2FP.RELU.BF16.F32.PACK_AB R4, R5, R4 ;  /* 0x000000040504723e */ /* 0x000fe200000018ff */
[----:B------:R-:W-:Y:S01]  /*8420*/  FFMA R7, R49, R48, R7 ;  /* 0x0000003031077223 */ /* 0x000fe20000000007 */
[----:B------:R-:W-:Y:S01]  /*8430*/  FMUL R9, R47, R9 ;  /* 0x000000092f097220 */ /* 0x000fe20000400000 */
[----:B------:R-:W-:Y:S01]  /*8440*/  FFMA R8, R49, R50, R8 ;  /* 0x0000003231087223 */ /* 0x000fe20000000008 */
[C---:B------:R-:W-:Y:S01]  /*8450*/  SHF.L.U32 R66, R70.reuse, 0x10, RZ ;  /* 0x0000001046427819 */ /* 0x040fe200000006ff */
[----:B------:R-:W-:Y:S01]  /*8460*/  FMUL R0, R47, R10 ;  /* 0x0000000a2f007220 */ /* 0x000fe20000400000 */
[----:B------:R-:W-:Y:S01]  /*8470*/  F2FP.RELU.BF16.F32.PACK_AB R5, R7, R6 ;  /* 0x000000060705723e */ /* 0x000fe200000018ff */
[----:B------:R-:W-:Y:S01]  /*8480*/  FFMA R9, R49, R51, R9 ;  /* 0x0000003331097223 */ /* 0x000fe20000000009 */
[----:B------:R-:W-:Y:S01]  /*8490*/  FMUL R2, R47, R11 ;  /* 0x0000000b2f027220 */ /* 0x000fe20000400000 */
[----:B------:R-:W-:Y:S01]  /*84a0*/  FFMA R0, R49, R52, R0 ;  /* 0x0000003431007223 */ /* 0x000fe20000000000 */
[----:B------:R-:W-:Y:S01]  /*84b0*/  LOP3.LUT R67, R70, 0xffff0000, RZ, 0xc0, !PT ;  /* 0xffff000046437812 */ /* 0x000fe200078ec0ff */
[----:B------:R-:W-:Y:S01]  /*84c0*/  FMUL R3, R47, R12 ;  /* 0x0000000c2f037220 */ /* 0x000fe20000400000 */
[----:B------:R-:W-:Y:S01]  /*84d0*/  F2FP.RELU.BF16.F32.PACK_AB R6, R9, R8 ;  /* 0x000000080906723e */ /* 0x000fe200000018ff */
[----:B------:R-:W-:Y:S01]  /*84e0*/  FFMA R2, R49, R53, R2 ;  /* 0x0000003531027223 */ /* 0x000fe20000000002 */
[----:B------:R-:W-:Y:S01]  /*84f0*/  FMUL R10, R47, R13 ;  /* 0x0000000d2f0a7220 */ /* 0x000fe20000400000 */
[----:B------:R-:W-:Y:S01]  /*8500*/  FFMA R3, R49, R54, R3 ;  /* 0x0000003631037223 */ /* 0x000fe20000000003 */
[----:B------:R-:W-:Y:S01]  /*8510*/  SHF.L.U32 R68, R71, 0x10, RZ ;  /* 0x0000001047447819 */ /* 0x000fe200000006ff */
[----:B------:R-:W-:Y:S01]  /*8520*/  FMUL R11, R47, R14 ;  /* 0x0000000e2f0b7220 */ /* 0x000fe20000400000 */
[----:B------:R-:W-:Y:S01]  /*8530*/  F2FP.RELU.BF16.F32.PACK_AB R7, R2, R0 ;  /* 0x000000000207723e */ /* 0x000fe200000018ff */
[----:B------:R-:W-:Y:S01]  /*8540*/  FFMA R10, R49, R55, R10 ;  /* 0x00000037310a7223 */ /* 0x000fe2000000000a */
[C---:B------:R-:W-:Y:S01]  /*8550*/  FMUL R15, R47.reuse, R15 ;  /* 0x0000000f2f0f7220 */ /* 0x040fe20000400000 */
[C---:B------:R-:W-:Y:S01]  /*8560*/  FMUL R12, R47.reuse, R16 ;  /* 0x000000102f0c7220 */ /* 0x040fe20000400000 */
[----:B------:R-:W-:Y:S01]  /*8570*/  FMUL R13, R47, R17 ;  /* 0x000000112f0d7220 */ /* 0x000fe20000400000 */
[----:B------:R1:W-:Y:S01]  /*8580*/  STS.128 [R104+0x6000], R4 ;  /* 0x0060000468007388 */ /* 0x0003e20000000c00 */
[----:B------:R-:W-:Y:S01]  /*8590*/  LOP3.LUT R69, R71, 0xffff0000, RZ, 0xc0, !PT ;  /* 0xffff000047457812 */ /* 0x000fe200078ec0ff */
[C---:B------:R-:W-:Y:S01]  /*85a0*/  FFMA R11, R49.reuse, R56, R11 ;  /* 0x00000038310b7223 */ /* 0x040fe2000000000b */
[----:B------:R-:W-:Y:S01]  /*85b0*/  SHF.L.U32 R70, R76, 0x10, RZ ;  /* 0x000000104c467819 */ /* 0x000fe200000006ff */
[C---:B------:R-:W-:Y:S01]  /*85c0*/  FFMA R15, R49.reuse, R57, R15 ;  /* 0x00000039310f7223 */ /* 0x040fe2000000000f */
[----:B------:R-:W-:Y:S01]  /*85d0*/  F2FP.RELU.BF16.F32.PACK_AB R8, R10, R3 ;  /* 0x000000030a08723e */ /* 0x000fe200000018ff */
[C---:B------:R-:W-:Y:S01]  /*85e0*/  FFMA R12, R49.reuse, R58, R12 ;  /* 0x0000003a310c7223 */ /* 0x040fe2000000000c */
[----:B------:R-:W-:Y:S01]  /*85f0*/  FFMA R13, R49, R59, R13 ;  /* 0x0000003b310d7223 */ /* 0x000fe2000000000d */
[C---:B------:R-:W-:Y:S01]  /*8600*/  FMUL R14, R47.reuse, R18 ;  /* 0x000000122f0e7220 */ /* 0x040fe20000400000 */
[C---:B------:R-:W-:Y:S01]  /*8610*/  FMUL R19, R47.reuse, R19 ;  /* 0x000000132f137220 */ /* 0x040fe20000400000 */
[C---:B------:R-:W-:Y:S01]  /*8620*/  FMUL R16, R47.reuse, R20 ;  /* 0x000000142f107220 */ /* 0x040fe20000400000 */
[----:B------:R-:W-:Y:S01]  /*8630*/  FMUL R17, R47, R21 ;  /* 0x000000152f117220 */ /* 0x000fe20000400000 */
[----:B------:R-:W-:Y:S01]  /*8640*/  FFMA R14, R49, R60, R14 ;  /* 0x0000003c310e7223 */ /* 0x000fe2000000000e */
        /* <DEDUP_REMOVED lines=9> */
[----:B------:R-:W-:Y:S01]  /*86e0*/  F2FP.RELU.BF16.F32.PACK_AB R9, R15, R11 ;  /* 0x0000000b0f09723e */ /* 0x000fe200000018ff */
[----:B------:R-:W-:Y:S01]  /*86f0*/  FFMA R23, R49, R65, R23 ;  /* 0x0000004131177223 */ /* 0x000fe20000000017 */
[----:B------:R-:W-:Y:S01]  /*8700*/  FMUL R27, R47, R27 ;  /* 0x0000001b2f1b7220 */ /* 0x000fe20000400000 */
[----:B------:R-:W-:Y:S01]  /*8710*/  F2FP.RELU.BF16.F32.PACK_AB R10, R13, R12 ;  /* 0x0000000c0d0a723e */ /* 0x000fe200000018ff */
[----:B------:R-:W-:Y:S01]  /*8720*/  FFMA R20, R49, R66, R20 ;  /* 0x0000004231147223 */ /* 0x000fe20000000014 */
[----:B------:R-:W-:Y:S01]  /*8730*/  F2FP.RELU.BF16.F32.PACK_AB R11, R19, R14 ;  /* 0x0000000e130b723e */ /* 0x000fe200000018ff */
[----:B------:R-:W-:Y:S01]  /*8740*/  FMUL R24, R47, R28 ;  /* 0x0000001c2f187220 */ /* 0x000fe20000400000 */
[----:B------:R-:W-:Y:S01]  /*8750*/  LOP3.LUT R71, R76, 0xffff0000, RZ, 0xc0, !PT ;  /* 0xffff00004c477812 */ /* 0x000fe200078ec0ff */
[----:B------:R-:W-:Y:S01]  /*8760*/  FFMA R21, R49, R67, R21 ;  /* 0x0000004331157223 */ /* 0x000fe20000000015 */
[----:B------:R-:W-:Y:S01]  /*8770*/  SHF.L.U32 R72, R77, 0x10, RZ ;  /* 0x000000104d487819 */ /* 0x000fe200000006ff */
[----:B------:R1:W-:Y:S01]  /*8780*/  STS.128 [R103+0x6010], R8 ;  /* 0x0060100867007388 */ /* 0x0003e20000000c00 */
[----:B------:R-:W-:Y:S01]  /*8790*/  FMUL R25, R47, R29 ;  /* 0x0000001d2f197220 */ /* 0x000fe20000400000 */
[----:B------:R-:W-:Y:S01]  /*87a0*/  FFMA R22, R49, R68, R22 ;  /* 0x0000004431167223 */ /* 0x000fe20000000016 */
[----:B------:R-:W-:Y:S01]  /*87b0*/  LOP3.LUT R73, R77, 0xffff0000, RZ, 0xc0, !PT ;  /* 0xffff00004d497812 */ /* 0x000fe200078ec0ff */
[----:B------:R-:W-:Y:S01]  /*87c0*/  FMUL R26, R47, R30 ;  /* 0x0000001e2f1a7220 */ /* 0x000fe20000400000 */
[----:B------:R-:W-:Y:S01]  /*87d0*/  FFMA R27, R49, R69, R27 ;  /* 0x00000045311b7223 */ /* 0x000fe2000000001b */
[C---:B------:R-:W-:Y:S01]  /*87e0*/  SHF.L.U32 R74, R78.reuse, 0x10, RZ ;  /* 0x000000104e4a7819 */ /* 0x040fe200000006ff */
[----:B------:R-:W-:Y:S01]  /*87f0*/  FMUL R31, R47, R31 ;  /* 0x0000001f2f1f7220 */ /* 0x000fe20000400000 */
[----:B------:R-:W-:Y:S01]  /*8800*/  FFMA R24, R49, R70, R24 ;  /* 0x0000004631187223 */ /* 0x000fe20000000018 */
[----:B------:R-:W-:Y:S01]  /*8810*/  LOP3.LUT R75, R78, 0xffff0000, RZ, 0xc0, !PT ;  /* 0xffff00004e4b7812 */ /* 0x000fe200078ec0ff */
[----:B------:R-:W-:Y:S01]  /*8820*/  FMUL R28, R47, R32 ;  /* 0x000000202f1c7220 */ /* 0x000fe20000400000 */
[----:B------:R-:W-:Y:S01]  /*8830*/  FFMA R25, R49, R71, R25 ;  /* 0x0000004731197223 */ /* 0x000fe20000000019 */
[----:B------:R-:W-:Y:S01]  /*8840*/  SHF.L.U32 R76, R79, 0x10, RZ ;  /* 0x000000104f4c7819 */ /* 0x000fe200000006ff */
[----:B------:R-:W-:Y:S01]  /*8850*/  FMUL R29, R47, R33 ;  /* 0x000000212f1d7220 */ /* 0x000fe20000400000 */
[----:B------:R-:W-:Y:S01]  /*8860*/  F2FP.RELU.BF16.F32.PACK_AB R16, R17, R16 ;  /* 0x000000101110723e */ /* 0x000fe200000018ff */
[----:B------:R-:W-:Y:S01]  /*8870*/  FFMA R26, R49, R72, R26 ;  /* 0x00000048311a7223 */ /* 0x000fe2000000001a */
[----:B------:R-:W-:Y:S01]  /*8880*/  LOP3.LUT R77, R79, 0xffff0000, RZ, 0xc0, !PT ;  /* 0xffff00004f4d7812 */ /* 0x000fe200078ec0ff */
        /* <DEDUP_REMOVED lines=33> */
.L_x_127:
[----:B------:R-:W-:Y:S05]  /*8aa0*/  BSYNC.RECONVERGENT B0 ;  /* 0x0000000000007941 */ /* 0x000fea0003800200 */
.L_x_126:
[----:B------:R-:W-:Y:S01]  /*8ab0*/  BAR.SYNC.DEFER_BLOCKING 0x1, 0x80 ;  /* 0x0042000000007b1d */ /* 0x000fe20000010000 */
[----:B------:R-:W-:Y:S01]  /*8ac0*/  UISETP.NE.AND UP0, UPT, UR47, -0x4, UPT ;  /* 0xfffffffc2f00788c */ /* 0x000fe2000bf05270 */
[----:B------:R-:W-:Y:S08]  /*8ad0*/  IADD3 R45, PT, PT, R45, 0x1, RZ ;  /* 0x000000012d2d7810 */ /* 0x000ff00007ffe0ff */
[----:B------:R-:W-:Y:S05]  /*8ae0*/  BRA.U !UP0, `(.L_x_128) ;  /* 0x0000000108287547 */ /* 0x000fea000b800000 */
[----:B------:R-:W-:Y:S01]  /*8af0*/  ISETP.NE.AND P0, PT, R111, RZ, PT ;  /* 0x000000ff6f00720c */ /* 0x000fe20003f05270 */
[----:B------:R-:W-:Y:S01]  /*8b00*/  IMAD.U32 R2, RZ, RZ, UR49 ;  /* 0x00000031ff027e24 */ /* 0x000fe2000f8e00ff */
[----:B------:R-:W-:Y:S01]  /*8b10*/  UIADD3 UR49, UPT, UPT, UR49, 0x1, URZ ;  /* 0x0000000131317890 */ /* 0x000fe2000fffe0ff */
[----:B------:R-:W-:Y:S03]  /*8b20*/  IMAD.U32 R0, RZ, RZ, UR37 ;  /* 0x00000025ff007e24 */ /* 0x000fe6000f8e00ff */
[----:B------:R-:W-:Y:S04]  /*8b30*/  UISETP.NE.AND UP0, UPT, UR49, 0x4, UPT ;  /* 0x000000043100788c */ /* 0x000fe8000bf05270 */
[----:B------:R-:W-:Y:S03]  /*8b40*/  USEL UR49, UR49, URZ, UP0 ;  /* 0x000000ff31317287 */ /* 0x000fe60008000000 */
[----:B------:R-:W-:Y:S05]  /*8b50*/  @!P0 LEA R2, R2, UR46, 0x3 ;  /* 0x0000002e02028c11 */ /* 0x000fea000f8e18ff */
[----:B------:R-:W-:Y:S05]  /*8b60*/  @!P0 VIADD R2, R2, 0x80 ;  /* 0x0000008002028836 */ /* 0x000fea0000000000 */
[----:B------:R-:W-:Y:S04]  /*8b70*/  @!P0 PRMT R0, R0, 0x654, R2 ;  /* 0x0000065400008816 */ /* 0x000fe80000000002 */
[----:B------:R2:W-:Y:S03]  /*8b80*/  @!P0 SYNCS.ARRIVE.TRANS64.RED.A1T0 RZ, [R0+URZ], RZ ;  /* 0x000000ff00ff89a7 */ /* 0x0005e600081004ff */
.L_x_128:
[----:B------:R-:W-:Y:S01]  /*8b90*/  ISETP.NE.AND P2, PT, R107, RZ, PT ;  /* 0x000000ff6b00720c */ /* 0x000fe20003f45270 */
[----:B------:R-:W-:Y:S01]  /*8ba0*/  UIADD3 UR47, UPT, UPT, UR47, 0x4, URZ ;  /* 0x000000042f2f7890 */ /* 0x000fe2000fffe0ff */
[----:B------:R-:W-:Y:S01]  /*8bb0*/  ISETP.NE.AND P0, PT, R109, 0x2, PT ;  /* 0x000000026d00780c */ /* 0x000fe20003f05270 */
[----:B------:R-:W-:Y:S01]  /*8bc0*/  IMAD.IADD R14, R43, 0x1, R90 ;  /* 0x000000012b0e7824 */ /* 0x000fe200078e025a */
[----:B------:R-:W-:Y:S01]  /*8bd0*/  ISETP.NE.AND P1, PT, R45, 0x4, PT ;  /* 0x000000042d00780c */ /* 0x000fe20003f25270 */
[----:B------:R-:W-:Y:S01]  /*8be0*/  IMAD.IADD R15, R44, 0x1, R91 ;  /* 0x000000012c0f7824 */ /* 0x000fe200078e025b */
[----:B------:R-:W-:Y:S02]  /*8bf0*/  SEL R2, RZ, 0x1, P0 ;  /* 0x00000001ff027807 */ /* 0x000fe40000000000 */
[----:B--2---:R-:W-:Y:S02]  /*8c00*/  SEL R0, RZ, 0x1, P1 ;  /* 0x00000001ff007807 */ /* 0x004fe40000800000 */
[----:B------:R-:W-:Y:S02]  /*8c10*/  LOP3.LUT R99, R99, R2, RZ, 0x3c, !PT ;  /* 0x0000000263637212 */ /* 0x000fe400078e3cff */
[----:B------:R-:W-:Y:S02]  /*8c20*/  LOP3.LUT R100, R100, R0, RZ, 0x3c, !PT ;  /* 0x0000000064647212 */ /* 0x000fe400078e3cff */
[----:B------:R-:W-:Y:S02]  /*8c30*/  @P2 R2UR UR36, R98 ;  /* 0x00000000622422ca */ /* 0x000fe400000e0000 */
[----:B------:R-:W-:Y:S02]  /*8c40*/  SEL R109, R109, RZ, P0 ;  /* 0x000000ff6d6d7207 */ /* 0x000fe40000000000 */
[----:B------:R-:W-:Y:S01]  /*8c50*/  SEL R45, R45, RZ, P1 ;  /* 0x000000ff2d2d7207 */ /* 0x000fe20000800000 */
[----:B------:R-:W-:Y:S10]  /*8c60*/  @P2 BRA `(.L_x_129) ;  /* 0xffffffc0003c2947 */ /* 0x000ff4000383ffff */
[----:B------:R-:W-:-:S09]  /*8c70*/  UISETP.NE.AND UP0, UPT, UR48, URZ, UPT ;  /* 0x000000ff3000728c */ /* 0x000fd2000bf05270 */
[----:B------:R-:W-:Y:S05]  /*8c80*/  BRA.U !UP0, `(.L_x_130) ;  /* 0x0000000108487547 */ /* 0x000fea000b800000 */
[----:B------:R-:W2:Y:S02]  /*8c90*/  LDCU.64 UR4, c[0x0][0x890] ;  /* 0x00011200ff0477ac */ /* 0x000ea40008000a00 */
[----:B--2---:R-:W-:-:S04]  /*8ca0*/  UISETP.NE.U32.AND UP0, UPT, UR4, URZ, UPT ;  /* 0x000000ff0400728c */ /* 0x004fc8000bf05070 */
[----:B------:R-:W-:-:S09]  /*8cb0*/  UISETP.NE.AND.EX UP0, UPT, UR5, URZ, UPT, UP0 ;  /* 0x000000ff0500728c */ /* 0x000fd2000bf05300 */
[----:B------:R-:W-:Y:S05]  /*8cc0*/  BRA.U UP0, `(.L_x_131) ;  /* 0x00000001000c7547 */ /* 0x000fea000b800000 */
[----:B------:R-:W-:-:S13]  /*8cd0*/  FSETP.NEU.AND P0, PT, R49, RZ, PT ;  /* 0x000000ff3100720b */ /* 0x000fda0003f0d000 */
[----:B------:R-:W-:Y:S05]  /*8ce0*/  @!P0 EXIT ;  /* 0x000000000000894d */ /* 0x000fea0003800000 */
[----:B------:R-:W-:Y:S05]  /*8cf0*/  BRA `(.L_x_130) ;  /* 0x00000000002c7947 */ /* 0x000fea0003800000 */
.L_x_131:
[----:B------:R-:W-:Y:S01]  /*8d00*/  ISETP.NE.AND P0, PT, R108, RZ, PT ;  /* 0x000000ff6c00720c */ /* 0x000fe20003f05270 */
[----:B------:R-:W-:-:S12]  /*8d10*/  BSSY.RECONVERGENT B0, `(.L_x_130) ;  /* 0x0000009000007945 */ /* 0x000fd80003800200 */
[----:B------:R-:W-:Y:S05]  /*8d20*/  @P0 BRA `(.L_x_132) ;  /* 0x0000000000140947 */ /* 0x000fea0003800000 */
[----:B------:R-:W2:Y:S02]  /*8d30*/  LDCU.64 UR4, c[0x0][0x888] ;  /* 0x00011100ff0477ac */ /* 0x000ea40008000a00 */
[----:B--2---:R-:W-:-:S04]  /*8d40*/  ISETP.NE.U32.AND P0, PT, RZ, UR4, PT ;  /* 0x00000004ff007c0c */ /* 0x004fc8000bf05070 */
[----:B------:R-:W-:-:S13]  /*8d50*/  ISETP.NE.AND.EX P0, PT, RZ, UR5, PT, P0 ;  /* 0x00000005ff007c0c */ /* 0x000fda000bf05300 */
[----:B------:R-:W-:Y:S05]  /*8d60*/  @!P0 EXIT ;  /* 0x000000000000894d */ /* 0x000fea0003800000 */
[----:B------:R-:W-:Y:S05]  /*8d70*/  BRA `(.L_x_133) ;  /* 0x0000000000087947 */ /* 0x000fea0003800000 */
.L_x_132:
[----:B------:R-:W-:-:S13]  /*8d80*/  FSETP.NEU.AND P0, PT, R49, RZ, PT ;  /* 0x000000ff3100720b */ /* 0x000fda0003f0d000 */
[----:B------:R-:W-:Y:S05]  /*8d90*/  @!P0 EXIT ;  /* 0x000000000000894d */ /* 0x000fea0003800000 */
.L_x_133:
[----:B------:R-:W-:Y:S05]  /*8da0*/  BSYNC.RECONVERGENT B0 ;  /* 0x0000000000007941 */ /* 0x000fea0003800200 */
.L_x_130:
[----:B------:R-:W-:Y:S01]  /*8db0*/  ULEA UR4, UR49, UR46, 0x3 ;  /* 0x0000002e31047291 */ /* 0x000fe2000f8e18ff */
[----:B------:R-:W-:-:S04]  /*8dc0*/  DEPBAR.LE SB0, 0x0 ;  /* 0x000080000000791a */ /* 0x000fc80000000000 */
[----:B------:R-:W-:-:S04]  /*8dd0*/  UIADD3 UR4, UPT, UPT, UR4, 0x80, URZ ;  /* 0x0000008004047890 */ /* 0x000fc8000fffe0ff */
[----:B------:R-:W-:-:S09]  /*8de0*/  UPRMT UR4, UR37, 0x654, UR4 ;  /* 0x0000065425047896 */ /* 0x000fd20008000004 */
[----:B------:R-:W-:Y:S01]  /*8df0*/  SYNCS.ARRIVE.TRANS64.RED.A1T0 RZ, [UR4], RZ ;  /* 0x000000ffffff79a7 */ /* 0x000fe20008100404 */
[----:B------:R-:W-:Y:S05]  /*8e00*/  EXIT ;  /* 0x000000000000794d */ /* 0x000fea0003800000 */
.L_x_19:
[----:B----4-:R4:W1:Y:S02]  /*8e10*/  SYNCS.PHASECHK.TRANS64.TRYWAIT P0, [R2+URZ+0x120], R3 ;  /* 0x00012003020075a7 */ /* 0x01086400080011ff */
[----:B-1----:R-:W-:Y:S05]  /*8e20*/  @!P0 NANOSLEEP.SYNCS 0x989680 ;  /* 0x009896800000895d */ /* 0x002fea0003900000 */
[----:B------:R-:W1:Y:S02]  /*8e30*/  @!P0 SYNCS.PHASECHK.TRANS64 P0, [R2+URZ+0x120], R3 ;  /* 0x00012003020085a7 */ /* 0x000e6400080010ff */
[----:B-1----:R-:W-:Y:S05]  /*8e40*/  @!P0 BRA `(.L_x_19) ;  /* 0xfffffffc00f08947 */ /* 0x002fea000383ffff */
[----:B------:R-:W-:Y:S05]  /*8e50*/  BRA `(.L_x_134) ;  /* 0xffffff8400dc7947 */ /* 0x000fea000383ffff */
.L_x_22:
[----:B-1----:R-:W-:-:S07]  /*8e60*/  MOV R2, UR33 ;  /* 0x0000002100027c02 */ /* 0x002fce0008000f00 */
.L_x_135:
[----:B-1----:R1:W4:Y:S02]  /*8e70*/  SYNCS.PHASECHK.TRANS64.TRYWAIT P0, [R2+URZ+0x30], R4 ;  /* 0x00003004020075a7 */ /* 0x00232400080011ff */
[----:B----4-:R-:W-:Y:S05]  /*8e80*/  @!P0 NANOSLEEP.SYNCS 0x989680 ;  /* 0x009896800000895d */ /* 0x010fea0003900000 */
[----:B------:R-:W4:Y:S02]  /*8e90*/  @!P0 SYNCS.PHASECHK.TRANS64 P0, [R2+URZ+0x30], R4 ;  /* 0x00003004020085a7 */ /* 0x000f2400080010ff */
[----:B----4-:R-:W-:Y:S05]  /*8ea0*/  @!P0 BRA `(.L_x_135) ;  /* 0xfffffffc00f08947 */ /* 0x010fea000383ffff */
[----:B------:R-:W-:Y:S05]  /*8eb0*/  BRA `(.L_x_21) ;  /* 0xffffff88002c7947 */ /* 0x000fea000383ffff */
.L_x_28:
[----:B-1----:R-:W-:-:S07]  /*8ec0*/  MOV R2, UR17 ;  /* 0x0000001100027c02 */ /* 0x002fce0008000f00 */
.L_x_136:
[----:B-1----:R1:W4:Y:S02]  /*8ed0*/  SYNCS.PHASECHK.TRANS64.TRYWAIT P0, [R2+URZ+0x30], R4 ;  /* 0x00003004020075a7 */ /* 0x00232400080011ff */
[----:B----4-:R-:W-:Y:S05]  /*8ee0*/  @!P0 NANOSLEEP.SYNCS 0x989680 ;  /* 0x009896800000895d */ /* 0x010fea0003900000 */
[----:B------:R-:W4:Y:S02]  /*8ef0*/  @!P0 SYNCS.PHASECHK.TRANS64 P0, [R2+URZ+0x30], R4 ;  /* 0x00003004020085a7 */ /* 0x000f2400080010ff */
[----:B----4-:R-:W-:Y:S05]  /*8f00*/  @!P0 BRA `(.L_x_136) ;  /* 0xfffffffc00f08947 */ /* 0x010fea000383ffff */
[----:B------:R-:W-:Y:S05]  /*8f10*/  BRA `(.L_x_27) ;  /* 0xffffff8800d47947 */ /* 0x000fea000383ffff */
.L_x_32:
[----:B-1----:R1:W4:Y:S02]  /*8f20*/  SYNCS.PHASECHK.TRANS64.TRYWAIT P0, [R2+URZ+0xb0], R3 ;  /* 0x0000b003020075a7 */ /* 0x00232400080011ff */
[----:B----4-:R-:W-:Y:S05]  /*8f30*/  @!P0 NANOSLEEP.SYNCS 0x989680 ;  /* 0x009896800000895d */ /* 0x010fea0003900000 */
[----:B------:R-:W4:Y:S02]  /*8f40*/  @!P0 SYNCS.PHASECHK.TRANS64 P0, [R2+URZ+0xb0], R3 ;  /* 0x0000b003020085a7 */ /* 0x000f2400080010ff */
[----:B----4-:R-:W-:Y:S05]  /*8f50*/  @!P0 BRA `(.L_x_32) ;  /* 0xfffffffc00f08947 */ /* 0x010fea000383ffff */
[----:B------:R-:W-:Y:S05]  /*8f60*/  BRA `(.L_x_137) ;  /* 0xffffff8c00607947 */ /* 0x000fea000383ffff */
.L_x_36:
[----:B--2---:R-:W-:-:S07]  /*8f70*/  MOV R0, UR5 ;  /* 0x0000000500007c02 */ /* 0x004fce0008000f00 */
.L_x_138:
[----:B-1----:R1:W2:Y:S02]  /*8f80*/  SYNCS.PHASECHK.TRANS64.TRYWAIT P0, [R0+URZ], R2 ;  /* 0x00000002000075a7 */ /* 0x0022a400080011ff */
[----:B--2---:R-:W-:Y:S05]  /*8f90*/  @!P0 NANOSLEEP.SYNCS 0x989680 ;  /* 0x009896800000895d */ /* 0x004fea0003900000 */
[----:B------:R-:W2:Y:S02]  /*8fa0*/  @!P0 SYNCS.PHASECHK.TRANS64 P0, [R0+URZ], R2 ;  /* 0x00000002000085a7 */ /* 0x000ea400080010ff */
[----:B--2---:R-:W-:Y:S05]  /*8fb0*/  @!P0 BRA `(.L_x_138) ;  /* 0xfffffffc00f08947 */ /* 0x004fea000383ffff */
[----:B------:R-:W-:Y:S05]  /*8fc0*/  BRA `(.L_x_139) ;  /* 0xffffff9000d07947 */ /* 0x000fea000383ffff */
.L_x_37:
[----:B--2---:R-:W-:-:S07]  /*8fd0*/  MOV R0, UR5 ;  /* 0x0000000500007c02 */ /* 0x004fce0008000f00 */
.L_x_140:
[----:B-1----:R1:W2:Y:S02]  /*8fe0*/  SYNCS.PHASECHK.TRANS64.TRYWAIT P0, [R0+URZ], R3 ;  /* 0x00000003000075a7 */ /* 0x0022a400080011ff */
[----:B--2---:R-:W-:Y:S05]  /*8ff0*/  @!P0 NANOSLEEP.SYNCS 0x989680 ;  /* 0x009896800000895d */ /* 0x004fea0003900000 */
[----:B------:R-:W2:Y:S02]  /*9000*/  @!P0 SYNCS.PHASECHK.TRANS64 P0, [R0+URZ], R3 ;  /* 0x00000003000085a7 */ /* 0x000ea400080010ff */
[----:B--2---:R-:W-:Y:S05]  /*9010*/  @!P0 BRA `(.L_x_140) ;  /* 0xfffffffc00f08947 */ /* 0x004fea000383ffff */
[----:B------:R-:W-:Y:S05]  /*9020*/  BRA `(.L_x_141) ;  /* 0xffffff9000dc7947 */ /* 0x000fea000383ffff */
.L_x_38:
[----:B--2---:R-:W-:-:S07]  /*9030*/  MOV R0, UR5 ;  /* 0x0000000500007c02 */ /* 0x004fce0008000f00 */
.L_x_142:
[----:B-1----:R1:W2:Y:S02]  /*9040*/  SYNCS.PHASECHK.TRANS64.TRYWAIT P0, [R0+URZ], R3 ;  /* 0x00000003000075a7 */ /* 0x0022a400080011ff */
[----:B--2---:R-:W-:Y:S05]  /*9050*/  @!P0 NANOSLEEP.SYNCS 0x989680 ;  /* 0x009896800000895d */ /* 0x004fea0003900000 */
[----:B------:R-:W2:Y:S02]  /*9060*/  @!P0 SYNCS.PHASECHK.TRANS64 P0, [R0+URZ], R3 ;  /* 0x00000003000085a7 */ /* 0x000ea400080010ff */
[----:B--2---:R-:W-:Y:S05]  /*9070*/  @!P0 BRA `(.L_x_142) ;  /* 0xfffffffc00f08947 */ /* 0x004fea000383ffff */
[----:B------:R-:W-:Y:S05]  /*9080*/  BRA `(.L_x_143) ;  /* 0xffffff9000e87947 */ /* 0x000fea000383ffff */
.L_x_39:
[----:B--2---:R-:W-:-:S07]  /*9090*/  MOV R0, UR5 ;  /* 0x0000000500007c02 */ /* 0x004fce0008000f00 */
.L_x_144:
[----:B-1----:R1:W2:Y:S02]  /*90a0*/  SYNCS.PHASECHK.TRANS64.TRYWAIT P0, [R0+URZ], R3 ;  /* 0x00000003000075a7 */ /* 0x0022a400080011ff */
[----:B--2---:R-:W-:Y:S05]  /*90b0*/  @!P0 NANOSLEEP.SYNCS 0x989680 ;  /* 0x009896800000895d */ /* 0x004fea0003900000 */
[----:B------:R-:W2:Y:S02]  /*90c0*/  @!P0 SYNCS.PHASECHK.TRANS64 P0, [R0+URZ], R3 ;  /* 0x00000003000085a7 */ /* 0x000ea400080010ff */
[----:B--2---:R-:W-:Y:S05]  /*90d0*/  @!P0 BRA `(.L_x_144) ;  /* 0xfffffffc00f08947 */ /* 0x004fea000383ffff */
[----:B------:R-:W-:Y:S05]  /*90e0*/  BRA `(.L_x_145) ;  /* 0xffffff9000f47947 */ /* 0x000fea000383ffff */
.L_x_40:
[----:B--2---:R-:W-:-:S07]  /*90f0*/  MOV R0, UR5 ;  /* 0x0000000500007c02 */ /* 0x004fce0008000f00 */
.L_x_146:
[----:B-1----:R1:W2:Y:S02]  /*9100*/  SYNCS.PHASECHK.TRANS64.TRYWAIT P0, [R0+URZ], R3 ;  /* 0x00000003000075a7 */ /* 0x0022a400080011ff */
[----:B--2---:R-:W-:Y:S05]  /*9110*/  @!P0 NANOSLEEP.SYNCS 0x989680 ;  /* 0x009896800000895d */ /* 0x004fea0003900000 */
[----:B------:R-:W2:Y:S02]  /*9120*/  @!P0 SYNCS.PHASECHK.TRANS64 P0, [R0+URZ], R3 ;  /* 0x00000003000085a7 */ /* 0x000ea400080010ff */
[----:B--2---:R-:W-:Y:S05]  /*9130*/  @!P0 BRA `(.L_x_146) ;  /* 0xfffffffc00f08947 */ /* 0x004fea000383ffff */
[----:B------:R-:W-:Y:S05]  /*9140*/  BRA `(.L_x_147) ;  /* 0xffffff9400007947 */ /* 0x000fea000383ffff */
.L_x_43:
[----:B-1----:R1:W2:Y:S02]  /*9150*/  SYNCS.PHASECHK.TRANS64.TRYWAIT P0, [R0+URZ+0x110], R4 ;  /* 0x00011004000075a7 */ /* 0x0022a400080011ff */
[----:B--2---:R-:W-:Y:S05]  /*9160*/  @!P0 NANOSLEEP.SYNCS 0x989680 ;  /* 0x009896800000895d */ /* 0x004fea0003900000 */
[----:B------:R-:W2:Y:S02]  /*9170*/  @!P0 SYNCS.PHASECHK.TRANS64 P0, [R0+URZ+0x110], R4 ;  /* 0x00011004000085a7 */ /* 0x000ea400080010ff */
[----:B--2---:R-:W-:Y:S05]  /*9180*/  @!P0 BRA `(.L_x_43) ;  /* 0xfffffffc00f08947 */ /* 0x004fea000383ffff */
[----:B------:R-:W-:Y:S05]  /*9190*/  BRA `(.L_x_148) ;  /* 0xffffff94005c7947 */ /* 0x000fea000383ffff */
.L_x_44:
[----:B------:R-:W-:-:S07]  /*91a0*/  MOV R0, UR5 ;  /* 0x0000000500007c02 */ /* 0x000fce0008000f00 */
.L_x_149:
[----:B-1----:R1:W2:Y:S02]  /*91b0*/  SYNCS.PHASECHK.TRANS64.TRYWAIT P0, [R0+URZ+0xc0], R5 ;  /* 0x0000c005000075a7 */ /* 0x0022a400080011ff */
[----:B--2---:R-:W-:Y:S05]  /*91c0*/  @!P0 NANOSLEEP.SYNCS 0x989680 ;  /* 0x009896800000895d */ /* 0x004fea0003900000 */
[----:B------:R-:W2:Y:S02]  /*91d0*/  @!P0 SYNCS.PHASECHK.TRANS64 P0, [R0+URZ+0xc0], R5 ;  /* 0x0000c005000085a7 */ /* 0x000ea400080010ff */
[----:B--2---:R-:W-:Y:S05]  /*91e0*/  @!P0 BRA `(.L_x_149) ;  /* 0xfffffffc00f08947 */ /* 0x004fea000383ffff */
[----:B------:R-:W-:Y:S05]  /*91f0*/  BRA `(.L_x_150) ;  /* 0xffffff94006c7947 */ /* 0x000fea000383ffff */
.L_x_45:
[----:B-1----:R1:W2:Y:S02]  /*9200*/  SYNCS.PHASECHK.TRANS64.TRYWAIT P1, [R0+URZ+0xb0], R4 ;  /* 0x0000b004000075a7 */ /* 0x0022a400080211ff */
[----:B--2---:R-:W-:Y:S05]  /*9210*/  @!P1 NANOSLEEP.SYNCS 0x989680 ;  /* 0x009896800000995d */ /* 0x004fea0003900000 */
[----:B------:R-:W2:Y:S02]  /*9220*/  @!P1 SYNCS.PHASECHK.TRANS64 P1, [R0+URZ+0xb0], R4 ;  /* 0x0000b004000095a7 */ /* 0x000ea400080210ff */
[----:B--2---:R-:W-:Y:S05]  /*9230*/  @!P1 BRA `(.L_x_45) ;  /* 0xfffffffc00f09947 */ /* 0x004fea000383ffff */
[----:B------:R-:W-:Y:S05]  /*9240*/  BRA `(.L_x_151) ;  /* 0xffffff94009c7947 */ /* 0x000fea000383ffff */
.L_x_48:
[----:B------:R-:W-:-:S07]  /*9250*/  MOV R0, UR5 ;  /* 0x0000000500007c02 */ /* 0x000fce0008000f00 */
.L_x_152:
[----:B-1----:R1:W2:Y:S02]  /*9260*/  SYNCS.PHASECHK.TRANS64.TRYWAIT P0, [R0+URZ+0xc0], R2 ;  /* 0x0000c002000075a7 */ /* 0x0022a400080011ff */
[----:B--2---:R-:W-:Y:S05]  /*9270*/  @!P0 NANOSLEEP.SYNCS 0x989680 ;  /* 0x009896800000895d */ /* 0x004fea0003900000 */
[----:B------:R-:W2:Y:S02]  /*9280*/  @!P0 SYNCS.PHASECHK.TRANS64 P0, [R0+URZ+0xc0], R2 ;  /* 0x0000c002000085a7 */ /* 0x000ea400080010ff */
[----:B--2---:R-:W-:Y:S05]  /*9290*/  @!P0 BRA `(.L_x_152) ;  /* 0xfffffffc00f08947 */ /* 0x004fea000383ffff */
[----:B------:R-:W-:Y:S05]  /*92a0*/  BRA `(.L_x_47) ;  /* 0xffffff9400f07947 */ /* 0x000fea000383ffff */
.L_x_55:
[----:B-1----:R1:W2:Y:S02]  /*92b0*/  SYNCS.PHASECHK.TRANS64.TRYWAIT P1, [R0+URZ+0xb0], R2 ;  /* 0x0000b002000075a7 */ /* 0x0022a400080211ff */
[----:B--2---:R-:W-:Y:S05]  /*92c0*/  @!P1 NANOSLEEP.SYNCS 0x989680 ;  /* 0x009896800000995d */ /* 0x004fea0003900000 */
[----:B------:R-:W2:Y:S02]  /*92d0*/  @!P1 SYNCS.PHASECHK.TRANS64 P1, [R0+URZ+0xb0], R2 ;  /* 0x0000b002000095a7 */ /* 0x000ea400080210ff */
[----:B--2---:R-:W-:Y:S05]  /*92e0*/  @!P1 BRA `(.L_x_55) ;  /* 0xfffffffc00f09947 */ /* 0x004fea000383ffff */
[----:B------:R-:W-:Y:S05]  /*92f0*/  BRA `(.L_x_153) ;  /* 0xffffff9c00607947 */ /* 0x000fea000383ffff */
.L_x_56:
[----:B------:R-:W-:-:S07]  /*9300*/  MOV R2, UR7 ;  /* 0x0000000700027c02 */ /* 0x000fce0008000f00 */
.L_x_154:
[----:B-1----:R1:W2:Y:S02]  /*9310*/  SYNCS.PHASECHK.TRANS64.TRYWAIT P0, [R2+URZ+0xf0], R0 ;  /* 0x0000f000020075a7 */ /* 0x0022a400080011ff */
[----:B--2---:R-:W-:Y:S05]  /*9320*/  @!P0 NANOSLEEP.SYNCS 0x989680 ;  /* 0x009896800000895d */ /* 0x004fea0003900000 */
[----:B------:R-:W2:Y:S02]  /*9330*/  @!P0 SYNCS.PHASECHK.TRANS64 P0, [R2+URZ+0xf0], R0 ;  /* 0x0000f000020085a7 */ /* 0x000ea400080010ff */
[----:B--2---:R-:W-:Y:S05]  /*9340*/  @!P0 BRA `(.L_x_154) ;  /* 0xfffffffc00f08947 */ /* 0x004fea000383ffff */
[----:B------:R-:W-:Y:S05]  /*9350*/  BRA `(.L_x_155) ;  /* 0xffffff9c00987947 */ /* 0x000fea000383ffff */
.L_x_59:
[----:B------:R-:W-:Y:S07]  /*9360*/  MOV R0, UR6 ;  /* 0x0000000600007c02 */ /* 0x000fee0008000f00 */
.L_x_156:
[----:B-1----:R1:W2:Y:S02]  /*9370*/  SYNCS.PHASECHK.TRANS64.TRYWAIT P0, [R0+URZ], R2 ;  /* 0x00000002000075a7 */ /* 0x0022a400080011ff */
[----:B--2---:R-:W-:Y:S05]  /*9380*/  @!P0 NANOSLEEP.SYNCS 0x989680 ;  /* 0x009896800000895d */ /* 0x004fea0003900000 */
[----:B------:R-:W2:Y:S02]  /*9390*/  @!P0 SYNCS.PHASECHK.TRANS64 P0, [R0+URZ], R2 ;  /* 0x00000002000085a7 */ /* 0x000ea400080010ff */
[----:B--2---:R-:W-:Y:S05]  /*93a0*/  @!P0 BRA `(.L_x_156) ;  /* 0xfffffffc00f08947 */ /* 0x004fea000383ffff */
[----:B------:R-:W-:Y:S05]  /*93b0*/  BRA `(.L_x_58) ;  /* 0xffffff9c00b47947 */ /* 0x000fea000383ffff */
.L_x_62:
[----:B------:R-:W-:-:S07]  /*93c0*/  MOV R0, UR6 ;  /* 0x0000000600007c02 */ /* 0x000fce0008000f00 */
.L_x_157:
[----:B--2---:R2:W4:Y:S02]  /*93d0*/  SYNCS.PHASECHK.TRANS64.TRYWAIT P0, [R0+URZ], R2 ;  /* 0x00000002000075a7 */ /* 0x00452400080011ff */
[----:B----4-:R-:W-:Y:S05]  /*93e0*/  @!P0 NANOSLEEP.SYNCS 0x989680 ;  /* 0x009896800000895d */ /* 0x010fea0003900000 */
[----:B------:R-:W4:Y:S02]  /*93f0*/  @!P0 SYNCS.PHASECHK.TRANS64 P0, [R0+URZ], R2 ;  /* 0x00000002000085a7 */ /* 0x000f2400080010ff */
[----:B----4-:R-:W-:Y:S05]  /*9400*/  @!P0 BRA `(.L_x_157) ;  /* 0xfffffffc00f08947 */ /* 0x010fea000383ffff */
[----:B------:R-:W-:Y:S05]  /*9410*/  BRA `(.L_x_158) ;  /* 0xffffffa000907947 */ /* 0x000fea000383ffff */
.L_x_63:
[----:B------:R-:W-:-:S07]  /*9420*/  MOV R0, UR6 ;  /* 0x0000000600007c02 */ /* 0x000fce0008000f00 */
.L_x_159:
[----:B-1----:R1:W2:Y:S02]  /*9430*/  SYNCS.PHASECHK.TRANS64.TRYWAIT P0, [R0+URZ], R3 ;  /* 0x00000003000075a7 */ /* 0x0022a400080011ff */
[----:B--2---:R-:W-:Y:S05]  /*9440*/  @!P0 NANOSLEEP.SYNCS 0x989680 ;  /* 0x009896800000895d */ /* 0x004fea0003900000 */
[----:B------:R-:W2:Y:S02]  /*9450*/  @!P0 SYNCS.PHASECHK.TRANS64 P0, [R0+URZ], R3 ;  /* 0x00000003000085a7 */ /* 0x000ea400080010ff */
[----:B--2---:R-:W-:Y:S05]  /*9460*/  @!P0 BRA `(.L_x_159) ;  /* 0xfffffffc00f08947 */ /* 0x004fea000383ffff */
[----:B------:R-:W-:Y:S05]  /*9470*/  BRA `(.L_x_160) ;  /* 0xffffffa0009c7947 */ /* 0x000fea000383ffff */
.L_x_64:
[----:B------:R-:W-:-:S07]  /*9480*/  MOV R0, UR6 ;  /* 0x0000000600007c02 */ /* 0x000fce0008000f00 */
.L_x_161:
[----:B-1----:R1:W2:Y:S02]  /*9490*/  SYNCS.PHASECHK.TRANS64.TRYWAIT P0, [R0+URZ], R3 ;  /* 0x00000003000075a7 */ /* 0x0022a400080011ff */
[----:B--2---:R-:W-:Y:S05]  /*94a0*/  @!P0 NANOSLEEP.SYNCS 0x989680 ;  /* 0x009896800000895d */ /* 0x004fea0003900000 */
[----:B------:R-:W2:Y:S02]  /*94b0*/  @!P0 SYNCS.PHASECHK.TRANS64 P0, [R0+URZ], R3 ;  /* 0x00000003000085a7 */ /* 0x000ea400080010ff */
[----:B--2---:R-:W-:Y:S05]  /*94c0*/  @!P0 BRA `(.L_x_161) ;  /* 0xfffffffc00f08947 */ /* 0x004fea000383ffff */
[----:B------:R-:W-:Y:S05]  /*94d0*/  BRA `(.L_x_162) ;  /* 0xffffffa000a87947 */ /* 0x000fea000383ffff */
.L_x_65:
[----:B-1----:R-:W-:-:S07]  /*94e0*/  MOV R0, UR7 ;  /* 0x0000000700007c02 */ /* 0x002fce0008000f00 */
.L_x_163:
[----:B-1----:R1:W2:Y:S02]  /*94f0*/  SYNCS.PHASECHK.TRANS64.TRYWAIT P0, [R0+URZ], R2 ;  /* 0x00000002000075a7 */ /* 0x0022a400080011ff */
[----:B--2---:R-:W-:Y:S05]  /*9500*/  @!P0 NANOSLEEP.SYNCS 0x989680 ;  /* 0x009896800000895d */ /* 0x004fea0003900000 */
[----:B------:R-:W2:Y:S02]  /*9510*/  @!P0 SYNCS.PHASECHK.TRANS64 P0, [R0+URZ], R2 ;  /* 0x00000002000085a7 */ /* 0x000ea400080010ff */
[----:B--2---:R-:W-:Y:S05]  /*9520*/  @!P0 BRA `(.L_x_163) ;  /* 0xfffffffc00f08947 */ /* 0x004fea000383ffff */
[----:B------:R-:W-:Y:S05]  /*9530*/  BRA `(.L_x_164) ;  /* 0xffffffa000b47947 */ /* 0x000fea000383ffff */
.L_x_70:
[----:B--2---:R2:W3:Y:S02]  /*9540*/  SYNCS.PHASECHK.TRANS64.TRYWAIT P0, [R0+URZ+0xb0], R2 ;  /* 0x0000b002000075a7 */ /* 0x0044e400080011ff */
[----:B---3--:R-:W-:Y:S05]  /*9550*/  @!P0 NANOSLEEP.SYNCS 0x989680 ;  /* 0x009896800000895d */ /* 0x008fea0003900000 */
[----:B------:R-:W3:Y:S02]  /*9560*/  @!P0 SYNCS.PHASECHK.TRANS64 P0, [R0+URZ+0xb0], R2 ;  /* 0x0000b002000085a7 */ /* 0x000ee400080010ff */
[----:B---3--:R-:W-:Y:S05]  /*9570*/  @!P0 BRA `(.L_x_70) ;  /* 0xfffffffc00f08947 */ /* 0x008fea000383ffff */
[----:B------:R-:W-:Y:S05]  /*9580*/  BRA `(.L_x_165) ;  /* 0xffffffa400c07947 */ /* 0x000fea000383ffff */
.L_x_73:
[----:B------:R-:W-:Y:S07]  /*9590*/  MOV R0, UR7 ;  /* 0x0000000700007c02 */ /* 0x000fee0008000f00 */
.L_x_166:
[----:B--2---:R2:W3:Y:S02]  /*95a0*/  SYNCS.PHASECHK.TRANS64.TRYWAIT P0, [R0+URZ+0xa8], R2 ;  /* 0x0000a802000075a7 */ /* 0x0044e400080011ff */
[----:B---3--:R-:W-:Y:S05]  /*95b0*/  @!P0 NANOSLEEP.SYNCS 0x989680 ;  /* 0x009896800000895d */ /* 0x008fea0003900000 */
[----:B------:R-:W3:Y:S02]  /*95c0*/  @!P0 SYNCS.PHASECHK.TRANS64 P0, [R0+URZ+0xa8], R2 ;  /* 0x0000a802000085a7 */ /* 0x000ee400080010ff */
[----:B---3--:R-:W-:Y:S05]  /*95d0*/  @!P0 BRA `(.L_x_166) ;  /* 0xfffffffc00f08947 */ /* 0x008fea000383ffff */
[----:B------:R-:W-:Y:S05]  /*95e0*/  BRA `(.L_x_72) ;  /* 0xffffffa800a07947 */ /* 0x000fea000383ffff */
.L_x_76:
[----:B------:R-:W-:Y:S07]  /*95f0*/  MOV R0, UR7 ;  /* 0x0000000700007c02 */ /* 0x000fee0008000f00 */
.L_x_167:
[----:B-1----:R1:W2:Y:S02]  /*9600*/  SYNCS.PHASECHK.TRANS64.TRYWAIT P0, [R0+URZ+0x80], R14 ;  /* 0x0000800e000075a7 */ /* 0x0022a400080011ff */
[----:B--2---:R-:W-:Y:S05]  /*9610*/  @!P0 NANOSLEEP.SYNCS 0x989680 ;  /* 0x009896800000895d */ /* 0x004fea0003900000 */
[----:B------:R-:W2:Y:S02]  /*9620*/  @!P0 SYNCS.PHASECHK.TRANS64 P0, [R0+URZ+0x80], R14 ;  /* 0x0000800e000085a7 */ /* 0x000ea400080010ff */
[----:B--2---:R-:W-:Y:S05]  /*9630*/  @!P0 BRA `(.L_x_167) ;  /* 0xfffffffc00f08947 */ /* 0x004fea000383ffff */
[----:B------:R-:W-:Y:S05]  /*9640*/  BRA `(.L_x_168) ;  /* 0xffffffac00187947 */ /* 0x000fea000383ffff */
.L_x_77:
[----:B------:R-:W-:Y:S07]  /*9650*/  MOV R0, UR7 ;  /* 0x0000000700007c02 */ /* 0x000fee0008000f00 */
.L_x_169:
[----:B-1----:R1:W2:Y:S02]  /*9660*/  SYNCS.PHASECHK.TRANS64.TRYWAIT P0, [R0+URZ+0x88], R14 ;  /* 0x0000880e000075a7 */ /* 0x0022a400080011ff */
[----:B--2---:R-:W-:Y:S05]  /*9670*/  @!P0 NANOSLEEP.SYNCS 0x989680 ;  /* 0x009896800000895d */ /* 0x004fea0003900000 */
[----:B------:R-:W2:Y:S02]  /*9680*/  @!P0 SYNCS.PHASECHK.TRANS64 P0, [R0+URZ+0x88], R14 ;  /* 0x0000880e000085a7 */ /* 0x000ea400080010ff */
[----:B--2---:R-:W-:Y:S05]  /*9690*/  @!P0 BRA `(.L_x_169) ;  /* 0xfffffffc00f08947 */ /* 0x004fea000383ffff */
[----:B------:R-:W-:Y:S05]  /*96a0*/  BRA `(.L_x_170) ;  /* 0xffffffac00507947 */ /* 0x000fea000383ffff */
.L_x_78:
[----:B------:R-:W-:Y:S07]  /*96b0*/  MOV R0, UR7 ;  /* 0x0000000700007c02 */ /* 0x000fee0008000f00 */
.L_x_171:
[----:B-1----:R1:W2:Y:S02]  /*96c0*/  SYNCS.PHASECHK.TRANS64.TRYWAIT P0, [R0+URZ+0x90], R14 ;  /* 0x0000900e000075a7 */ /* 0x0022a400080011ff */
[----:B--2---:R-:W-:Y:S05]  /*96d0*/  @!P0 NANOSLEEP.SYNCS 0x989680 ;  /* 0x009896800000895d */ /* 0x004fea0003900000 */
[----:B------:R-:W2:Y:S02]  /*96e0*/  @!P0 SYNCS.PHASECHK.TRANS64 P0, [R0+URZ+0x90], R14 ;  /* 0x0000900e000085a7 */ /* 0x000ea400080010ff */
[----:B--2---:R-:W-:Y:S05]  /*96f0*/  @!P0 BRA `(.L_x_171) ;  /* 0xfffffffc00f08947 */ /* 0x004fea000383ffff */
[----:B------:R-:W-:Y:S05]  /*9700*/  BRA `(.L_x_172) ;  /* 0xffffffac00947947 */ /* 0x000fea000383ffff */
.L_x_79:
[----:B------:R-:W-:Y:S07]  /*9710*/  MOV R0, UR7 ;  /* 0x0000000700007c02 */ /* 0x000fee0008000f00 */
.L_x_173:
[----:B-1----:R1:W2:Y:S02]  /*9720*/  SYNCS.PHASECHK.TRANS64.TRYWAIT P0, [R0+URZ+0x98], R14 ;  /* 0x0000980e000075a7 */ /* 0x0022a400080011ff */
[----:B--2---:R-:W-:Y:S05]  /*9730*/  @!P0 NANOSLEEP.SYNCS 0x989680 ;  /* 0x009896800000895d */ /* 0x004fea0003900000 */
[----:B------:R-:W2:Y:S02]  /*9740*/  @!P0 SYNCS.PHASECHK.TRANS64 P0, [R0+URZ+0x98], R14 ;  /* 0x0000980e000085a7 */ /* 0x000ea400080010ff */
[----:B--2---:R-:W-:Y:S05]  /*9750*/  @!P0 BRA `(.L_x_173) ;  /* 0xfffffffc00f08947 */ /* 0x004fea000383ffff */
[----:B------:R-:W-:Y:S05]  /*9760*/  BRA `(.L_x_174) ;  /* 0xffffffb000187947 */ /* 0x000fea000383ffff */
.L_x_81:
[----:B------:R-:W-:-:S07]  /*9770*/  MOV R0, UR7 ;  /* 0x0000000700007c02 */ /* 0x000fce0008000f00 */
.L_x_175:
[----:B-1----:R1:W3:Y:S02]  /*9780*/  SYNCS.PHASECHK.TRANS64.TRYWAIT P0, [R0+URZ+0x80], R2 ;  /* 0x00008002000075a7 */ /* 0x0022e400080011ff */
[----:B---3--:R-:W-:Y:S05]  /*9790*/  @!P0 NANOSLEEP.SYNCS 0x989680 ;  /* 0x009896800000895d */ /* 0x008fea0003900000 */
[----:B------:R-:W3:Y:S02]  /*97a0*/  @!P0 SYNCS.PHASECHK.TRANS64 P0, [R0+URZ+0x80], R2 ;  /* 0x00008002000085a7 */ /* 0x000ee400080010ff */
[----:B---3--:R-:W-:Y:S05]  /*97b0*/  @!P0 BRA `(.L_x_175) ;  /* 0xfffffffc00f08947 */ /* 0x008fea000383ffff */
[----:B------:R-:W-:Y:S05]  /*97c0*/  BRA `(.L_x_176) ;  /* 0xffffffb000887947 */ /* 0x000fea000383ffff */
.L_x_82:
[----:B-1----:R-:W-:-:S07]  /*97d0*/  MOV R0, UR7 ;  /* 0x0000000700007c02 */ /* 0x002fce0008000f00 */
.L_x_177:
[----:B-1----:R1:W3:Y:S02]  /*97e0*/  SYNCS.PHASECHK.TRANS64.TRYWAIT P0, [R0+URZ+0x88], R2 ;  /* 0x00008802000075a7 */ /* 0x0022e400080011ff */
[----:B---3--:R-:W-:Y:S05]  /*97f0*/  @!P0 NANOSLEEP.SYNCS 0x989680 ;  /* 0x009896800000895d */ /* 0x008fea0003900000 */
[----:B------:R-:W3:Y:S02]  /*9800*/  @!P0 SYNCS.PHASECHK.TRANS64 P0, [R0+URZ+0x88], R2 ;  /* 0x00008802000085a7 */ /* 0x000ee400080010ff */
[----:B---3--:R-:W-:Y:S05]  /*9810*/  @!P0 BRA `(.L_x_177) ;  /* 0xfffffffc00f08947 */ /* 0x008fea000383ffff */
[----:B------:R-:W-:Y:S05]  /*9820*/  BRA `(.L_x_178) ;  /* 0xffffffb000787947 */ /* 0x000fea000383ffff */
.L_x_83:
[----:B-1----:R-:W-:-:S07]  /*9830*/  MOV R0, UR7 ;  /* 0x0000000700007c02 */ /* 0x002fce0008000f00 */
.L_x_179:
[----:B-1----:R1:W3:Y:S02]  /*9840*/  SYNCS.PHASECHK.TRANS64.TRYWAIT P0, [R0+URZ+0x90], R2 ;  /* 0x00009002000075a7 */ /* 0x0022e400080011ff */
[----:B---3--:R-:W-:Y:S05]  /*9850*/  @!P0 NANOSLEEP.SYNCS 0x989680 ;  /* 0x009896800000895d */ /* 0x008fea0003900000 */
[----:B------:R-:W3:Y:S02]  /*9860*/  @!P0 SYNCS.PHASECHK.TRANS64 P0, [R0+URZ+0x90], R2 ;  /* 0x00009002000085a7 */ /* 0x000ee400080010ff */
[----:B---3--:R-:W-:Y:S05]  /*9870*/  @!P0 BRA `(.L_x_179) ;  /* 0xfffffffc00f08947 */ /* 0x008fea000383ffff */
[----:B------:R-:W-:Y:S05]  /*9880*/  BRA `(.L_x_180) ;  /* 0xffffffb000687947 */ /* 0x000fea000383ffff */
.L_x_85:
[----:B--2---:R2:W4:Y:S02]  /*9890*/  SYNCS.PHASECHK.TRANS64.TRYWAIT P0, [R0+URZ+0xb0], R2 ;  /* 0x0000b002000075a7 */ /* 0x00452400080011ff */
[----:B----4-:R-:W-:Y:S05]  /*98a0*/  @!P0 NANOSLEEP.SYNCS 0x989680 ;  /* 0x009896800000895d */ /* 0x010fea0003900000 */
[----:B------:R-:W4:Y:S02]  /*98b0*/  @!P0 SYNCS.PHASECHK.TRANS64 P0, [R0+URZ+0xb0], R2 ;  /* 0x0000b002000085a7 */ /* 0x000f2400080010ff */
[----:B----4-:R-:W-:Y:S05]  /*98c0*/  @!P0 BRA `(.L_x_85) ;  /* 0xfffffffc00f08947 */ /* 0x010fea000383ffff */
[----:B------:R-:W-:Y:S05]  /*98d0*/  BRA `(.L_x_181) ;  /* 0xffffffb400347947 */ /* 0x000fea000383ffff */
.L_x_97:
[----:B-1----:R-:W-:Y:S04]  /*98e0*/  MOV R2, UR46 ;  /* 0x0000002e00027c02 */ /* 0x002fe80008000f00 */
[----:B------:R1:W4:Y:S03]  /*98f0*/  SYNCS.PHASECHK.TRANS64.TRYWAIT P1, [R2+URZ+0x60], R3 ;  /* 0x00006003020075a7 */ /* 0x00032600080211ff */
[----:B----4-:R-:W-:Y:S05]  /*9900*/  @!P1 NANOSLEEP.SYNCS 0x989680 ;  /* 0x009896800000995d */ /* 0x010fea0003900000 */
[----:B------:R-:W4:Y:S02]  /*9910*/  @!P1 SYNCS.PHASECHK.TRANS64 P1, [R2+URZ+0x60], R3 ;  /* 0x00006003020095a7 */ /* 0x000f2400080210ff */
[----:B----4-:R-:W-:Y:S05]  /*9920*/  @!P1 BRA `(.L_x_97) ;  /* 0xfffffffc00ec9947 */ /* 0x010fea000383ffff */
[----:B------:R-:W-:Y:S05]  /*9930*/  BRA `(.L_x_96) ;  /* 0xffffffc000547947 */ /* 0x000fea000383ffff */
.L_x_99:
[----:B-1----:R1:W2:Y:S02]  /*9940*/  SYNCS.PHASECHK.TRANS64.TRYWAIT P0, [R64+URZ+0xd0], R0 ;  /* 0x0000d000400075a7 */ /* 0x0022a400080011ff */
[----:B--2---:R-:W-:Y:S05]  /*9950*/  @!P0 NANOSLEEP.SYNCS 0x989680 ;  /* 0x009896800000895d */ /* 0x004fea0003900000 */
[----:B------:R-:W2:Y:S02]  /*9960*/  @!P0 SYNCS.PHASECHK.TRANS64 P0, [R64+URZ+0xd0], R0 ;  /* 0x0000d000400085a7 */ /* 0x000ea400080010ff */
[----:B--2---:R-:W-:Y:S05]  /*9970*/  @!P0 BRA `(.L_x_99) ;  /* 0xfffffffc00f08947 */ /* 0x004fea000383ffff */
[----:B------:R-:W-:Y:S05]  /*9980*/  BRA `(.L_x_98) ;  /* 0xffffffc0007c7947 */ /* 0x000fea000383ffff */
.L_x_108:
[----:B--2---:R2:W3:Y:S02]  /*9990*/  SYNCS.PHASECHK.TRANS64.TRYWAIT P0, [R2+URZ+0x60], R0 ;  /* 0x00006000020075a7 */ /* 0x0044e400080011ff */
[----:B---3--:R-:W-:Y:S05]  /*99a0*/  @!P0 NANOSLEEP.SYNCS 0x989680 ;  /* 0x009896800000895d */ /* 0x008fea0003900000 */
[----:B------:R-:W3:Y:S02]  /*99b0*/  @!P0 SYNCS.PHASECHK.TRANS64 P0, [R2+URZ+0x60], R0 ;  /* 0x00006000020085a7 */ /* 0x000ee400080010ff */
[----:B---3--:R-:W-:Y:S05]  /*99c0*/  @!P0 BRA `(.L_x_108) ;  /* 0xfffffffc00f08947 */ /* 0x008fea000383ffff */
[----:B------:R-:W-:Y:S05]  /*99d0*/  BRA `(.L_x_107) ;  /* 0xffffffcc00587947 */ /* 0x000fea000383ffff */
.L_x_116:
[----:B--2---:R2:W3:Y:S02]  /*99e0*/  SYNCS.PHASECHK.TRANS64.TRYWAIT P0, [R0+URZ+0x60], R6 ;  /* 0x00006006000075a7 */ /* 0x0044e400080011ff */
[----:B---3--:R-:W-:Y:S05]  /*99f0*/  @!P0 NANOSLEEP.SYNCS 0x989680 ;  /* 0x009896800000895d */ /* 0x008fea0003900000 */
[----:B------:R-:W3:Y:S02]  /*9a00*/  @!P0 SYNCS.PHASECHK.TRANS64 P0, [R0+URZ+0x60], R6 ;  /* 0x00006006000085a7 */ /* 0x000ee400080010ff */
[----:B---3--:R-:W-:Y:S05]  /*9a10*/  @!P0 BRA `(.L_x_116) ;  /* 0xfffffffc00f08947 */ /* 0x008fea000383ffff */
[----:B------:R-:W-:Y:S05]  /*9a20*/  BRA `(.L_x_115) ;  /* 0xffffffd800587947 */ /* 0x000fea000383ffff */
.L_x_124:
[----:B--2---:R2:W3:Y:S02]  /*9a30*/  SYNCS.PHASECHK.TRANS64.TRYWAIT P0, [R0+URZ+0x60], R5 ;  /* 0x00006005000075a7 */ /* 0x0044e400080011ff */
[----:B---3--:R-:W-:Y:S05]  /*9a40*/  @!P0 NANOSLEEP.SYNCS 0x989680 ;  /* 0x009896800000895d */ /* 0x008fea0003900000 */
[----:B------:R-:W3:Y:S02]  /*9a50*/  @!P0 SYNCS.PHASECHK.TRANS64 P0, [R0+URZ+0x60], R5 ;  /* 0x00006005000085a7 */ /* 0x000ee400080010ff */
[----:B---3--:R-:W-:Y:S05]  /*9a60*/  @!P0 BRA `(.L_x_124) ;  /* 0xfffffffc00f08947 */ /* 0x008fea000383ffff */
[----:B------:R-:W-:Y:S05]  /*9a70*/  BRA `(.L_x_123) ;  /* 0xffffffe400587947 */ /* 0x000fea000383ffff */
        .weak           $__internal_0_$__cuda_sm10x_tcgen05_guardrail_trap_col_being_dealloced_not_returned_by_alloc
        .type           $__internal_0_$__cuda_sm10x_tcgen05_guardrail_trap_col_being_dealloced_not_returned_by_alloc,@function
        .size           $__internal_0_$__cuda_sm10x_tcgen05_guardrail_trap_col_being_dealloced_not_returned_by_alloc,($__internal_1_$__cuda_sm10x_tcgen05_guardrail_trap_phase_invalid_during_alloc - $__internal_0_$__cuda_sm10x_tcgen05_guardrail_trap_col_being_dealloced_not_returned_by_alloc)
$__internal_0_$__cuda_sm10x_tcgen05_guardrail_trap_col_being_dealloced_not_returned_by_alloc:
[----:B------:R-:W-:Y:S05]  /*9a80*/  BPT.TRAP 0x1 ;  /* 0x000000040000795c */ /* 0x000fea0000300000 */
[----:B------:R-:W-:-:S04]  /*9a90*/  HFMA2 R3, -RZ, RZ, 0, 0 ;  /* 0x00000000ff037431 */ /* 0x000fc800000001ff */
[----:B------:R-:W-:Y:S05]  /*9aa0*/  RET.REL.NODEC R2 `(_ZN7cutlass13device_kernelINS_4gemm6kernel13GemmUniversalIN4cute5tupleIJiiiiEEENS1_10collective13CollectiveMmaINS1_35MainloopSm100TmaUmmaWarpSpecializedILi6ELi2ELi4ENS5_IJNS4_1CILi1EEESB_SB_EEEEENS5_IJNSA_ILi128EEESE_NSA_ILi64EEEEEENS_10bfloat16_tENS5_IJlSB_lEEESH_SI_NS4_8TiledMMAINS4_8MMA_AtomIJNS4_20SM100_MMA_F16BF16_SSISH_SH_fLi128ELi128ELNS4_4UMMA5MajorE0ELSN_0ELNSM_7ScaleInE0ELSO_0EEEEEENS4_6LayoutISC_NS5_IJNSA_ILi0EEESS_SS_EEEEENS5_IJNS4_10UnderscoreESV_SV_EEEEENS4_13SM90_TMA_LOADENS4_14ComposedLayoutINS4_7SwizzleILi3ELi4ELi3EEENS4_18smem_ptr_flag_bitsILi16EEENSR_INS5_IJNSA_ILi8EEESF_EEENS5_IJSF_SB_EEEEEEEvNS4_8identityESY_S18_vS19_EENS_8epilogue10collective18CollectiveEpilogueINS1B_23Sm100TmaWarpSpecializedILi4ELi2ELi32ELb1ELb0EEEJSG_NS5_IJNSR_ISE_SB_EENSR_INSA_ILi32EEESB_EEEEESH_SI_SH_SI_NS1B_6fusion15FusionCallbacksIS1F_NS1K_13LinCombEltActINS1B_6thread4ReLuESH_fSH_fLNS_15FloatRoundStyleE2EEESG_S1J_JEEENS4_5SM1004TMEM4LOAD26SM100_TMEM_LOAD_32dp32b32xESY_NSZ_INS10_ILi2ELi4ELi3EEES13_NSR_INS5_IJS14_S1H_EEENS5_IJS1H_SB_EEEEEEENS4_39AutoVectorizingCopyWithAssumedAlignmentILi128EEENS4_14SM90_TMA_STOREES20_S22_S22_EEEvvEEEEvNT_6ParamsE) ;  /* 0xffffff6402547950 */ /* 0x000fea0003c3ffff */
        .weak           $__internal_1_$__cuda_sm10x_tcgen05_guardrail_trap_phase_invalid_during_alloc
        .type           $__internal_1_$__cuda_sm10x_tcgen05_guardrail_trap_phase_invalid_during_alloc,@function
        .size           $__internal_1_$__cuda_sm10x_tcgen05_guardrail_trap_phase_invalid_during_alloc,($__internal_2_$__cuda_sm10x_tcgen05_guardrail_trap_unallocated_columns_being_dealloced - $__internal_1_$__cuda_sm10x_tcgen05_guardrail_trap_phase_invalid_during_alloc)
$__internal_1_$__cuda_sm10x_tcgen05_guardrail_trap_phase_invalid_during_alloc:
[----:B------:R-:W-:Y:S05]  /*9ab0*/  BPT.TRAP 0x1 ;  /* 0x000000040000795c */ /* 0x000fea0000300000 */
[----:B------:R-:W-:-:S04]  /*9ac0*/  MOV R3, 0x0 ;  /* 0x0000000000037802 */ /* 0x000fc80000000f00 */
[----:B------:R-:W-:Y:S05]  /*9ad0*/  RET.REL.NODEC R2 `(_ZN7cutlass13device_kernelINS_4gemm6kernel13GemmUniversalIN4cute5tupleIJiiiiEEENS1_10collective13CollectiveMmaINS1_35MainloopSm100TmaUmmaWarpSpecializedILi6ELi2ELi4ENS5_IJNS4_1CILi1EEESB_SB_EEEEENS5_IJNSA_ILi128EEESE_NSA_ILi64EEEEEENS_10bfloat16_tENS5_IJlSB_lEEESH_SI_NS4_8TiledMMAINS4_8MMA_AtomIJNS4_20SM100_MMA_F16BF16_SSISH_SH_fLi128ELi128ELNS4_4UMMA5MajorE0ELSN_0ELNSM_7ScaleInE0ELSO_0EEEEEENS4_6LayoutISC_NS5_IJNSA_ILi0EEESS_SS_EEEEENS5_IJNS4_10UnderscoreESV_SV_EEEEENS4_13SM90_TMA_LOADENS4_14ComposedLayoutINS4_7SwizzleILi3ELi4ELi3EEENS4_18smem_ptr_flag_bitsILi16EEENSR_INS5_IJNSA_ILi8EEESF_EEENS5_IJSF_SB_EEEEEEEvNS4_8identityESY_S18_vS19_EENS_8epilogue10collective18CollectiveEpilogueINS1B_23Sm100TmaWarpSpecializedILi4ELi2ELi32ELb1ELb0EEEJSG_NS5_IJNSR_ISE_SB_EENSR_INSA_ILi32EEESB_EEEEESH_SI_SH_SI_NS1B_6fusion15FusionCallbacksIS1F_NS1K_13LinCombEltActINS1B_6thread4ReLuESH_fSH_fLNS_15FloatRoundStyleE2EEESG_S1J_JEEENS4_5SM1004TMEM4LOAD26SM100_TMEM_LOAD_32dp32b32xESY_NSZ_INS10_ILi2ELi4ELi3EEES13_NSR_INS5_IJS14_S1H_EEENS5_IJS1H_SB_EEEEEEENS4_39AutoVectorizingCopyWithAssumedAlignmentILi128EEENS4_14SM90_TMA_STOREES20_S22_S22_EEEvvEEEEvNT_6ParamsE) ;  /* 0xffffff6402487950 */ /* 0x000fea0003c3ffff */
        .weak           $__internal_2_$__cuda_sm10x_tcgen05_guardrail_trap_unallocated_columns_being_dealloced
        .type           $__internal_2_$__cuda_sm10x_tcgen05_guardrail_trap_unallocated_columns_being_dealloced,@function
        .size           $__internal_2_$__cuda_sm10x_tcgen05_guardrail_trap_unallocated_columns_being_dealloced,(.L_x_183 - $__internal_2_$__cuda_sm10x_tcgen05_guardrail_trap_unallocated_columns_being_dealloced)
$__internal_2_$__cuda_sm10x_tcgen05_guardrail_trap_unallocated_columns_being_dealloced:
[----:B------:R-:W-:Y:S05]  /*9ae0*/  BPT.TRAP 0x1 ;  /* 0x000000040000795c */ /* 0x000fea0000300000 */
[----:B------:R-:W-:-:S04]  /*9af0*/  HFMA2 R3, -RZ, RZ, 0, 0 ;  /* 0x00000000ff037431 */ /* 0x000fc800000001ff */
[----:B------:R-:W-:Y:S05]  /*9b00*/  RET.REL.NODEC R2 `(_ZN7cutlass13device_kernelINS_4gemm6kernel13GemmUniversalIN4cute5tupleIJiiiiEEENS1_10collective13CollectiveMmaINS1_35MainloopSm100TmaUmmaWarpSpecializedILi6ELi2ELi4ENS5_IJNS4_1CILi1EEESB_SB_EEEEENS5_IJNSA_ILi128EEESE_NSA_ILi64EEEEEENS_10bfloat16_tENS5_IJlSB_lEEESH_SI_NS4_8TiledMMAINS4_8MMA_AtomIJNS4_20SM100_MMA_F16BF16_SSISH_SH_fLi128ELi128ELNS4_4UMMA5MajorE0ELSN_0ELNSM_7ScaleInE0ELSO_0EEEEEENS4_6LayoutISC_NS5_IJNSA_ILi0EEESS_SS_EEEEENS5_IJNS4_10UnderscoreESV_SV_EEEEENS4_13SM90_TMA_LOADENS4_14ComposedLayoutINS4_7SwizzleILi3ELi4ELi3EEENS4_18smem_ptr_flag_bitsILi16EEENSR_INS5_IJNSA_ILi8EEESF_EEENS5_IJSF_SB_EEEEEEEvNS4_8identityESY_S18_vS19_EENS_8epilogue10collective18CollectiveEpilogueINS1B_23Sm100TmaWarpSpecializedILi4ELi2ELi32ELb1ELb0EEEJSG_NS5_IJNSR_ISE_SB_EENSR_INSA_ILi32EEESB_EEEEESH_SI_SH_SI_NS1B_6fusion15FusionCallbacksIS1F_NS1K_13LinCombEltActINS1B_6thread4ReLuESH_fSH_fLNS_15FloatRoundStyleE2EEESG_S1J_JEEENS4_5SM1004TMEM4LOAD26SM100_TMEM_LOAD_32dp32b32xESY_NSZ_INS10_ILi2ELi4ELi3EEES13_NSR_INS5_IJS14_S1H_EEENS5_IJS1H_SB_EEEEEEENS4_39AutoVectorizingCopyWithAssumedAlignmentILi128EEENS4_14SM90_TMA_STOREES20_S22_S22_EEEvvEEEEvNT_6ParamsE) ;  /* 0xffffff64023c7950 */ /* 0x000fea0003c3ffff */
.L_x_182:
[----:B------:R-:W-:-:S00]  /*9b10*/  BRA `(.L_x_182) ;  /* 0xfffffffc00fc7947 */ /* 0x000fc0000383ffff */
[----:B------:R-:W-:-:S00]  /*9b20*/  NOP ;  /* 0x0000000000007918 */ /* 0x000fc00000000000 */
        /* <DEDUP_REMOVED lines=13> */
.L_x_183:


//--------------------- .nv.global.init           --------------------------
	.section	.nv.global.init,"aw",@progbits
.nv.global.init:
	.type		$str$27,@object
	.size		$str$27,($str$28 - $str$27)
$str$27:
        /*0000*/ 	.byte	0x28, 0x61, 0x64, 0x64, 0x72, 0x65, 0x73, 0x73, 0x20, 0x26, 0x20, 0x6d, 0x61, 0x73, 0x6b, 0x29
        /*0010*/ 	.byte	0x20, 0x3d, 0x3d, 0x20, 0x30, 0x00
	.type		$str$28,@object
	.size		$str$28,($str$26 - $str$28)
$str$28:
        /*0016*/ 	.byte	0x2f, 0x74, 0x6d, 0x70, 0x2f, 0x63, 0x75, 0x74, 0x6c, 0x61, 0x73, 0x73, 0x5f, 0x73, 0x77, 0x65
        /*0026*/ 	.byte	0x65, 0x70, 0x5f, 0x73, 0x72, 0x63, 0x2f, 0x69, 0x6e, 0x63, 0x6c, 0x75, 0x64, 0x65, 0x2f, 0x63
        /*0036*/ 	.byte	0x75, 0x74, 0x65, 0x2f, 0x70, 0x6f, 0x69, 0x6e, 0x74, 0x65, 0x72, 0x5f, 0x66, 0x6c, 0x61, 0x67
        /*0046*/ 	.byte	0x67, 0x65, 0x64, 0x2e, 0x68, 0x70, 0x70, 0x00
	.type		$str$26,@object
	.size		$str$26,($str$25 - $str$26)
$str$26:
        /*004e*/ 	.byte	0x2f, 0x74, 0x6d, 0x70, 0x2f, 0x63, 0x75, 0x74, 0x6c, 0x61, 0x73, 0x73, 0x5f, 0x73, 0x77, 0x65
        /*005e*/ 	.byte	0x65, 0x70, 0x5f, 0x73, 0x72, 0x63, 0x2f, 0x69, 0x6e, 0x63, 0x6c, 0x75, 0x64, 0x65, 0x2f, 0x63
        /*006e*/ 	.byte	0x75, 0x74, 0x65, 0x2f, 0x61, 0x74, 0x6f, 0x6d, 0x2f, 0x63, 0x6f, 0x70, 0x79, 0x5f, 0x74, 0x72
        /*007e*/ 	.byte	0x61, 0x69, 0x74, 0x73, 0x5f, 0x73, 0x6d, 0x31, 0x30, 0x30, 0x2e, 0x68, 0x70, 0x70, 0x00
	.type		$str$25,@object
	.size		$str$25,(__unnamed_1 - $str$25)
$str$25:
        /*008d*/ 	.byte	0x28, 0x28, 0x75, 0x69, 0x6e, 0x74, 0x33, 0x32, 0x5f, 0x74, 0x28, 0x74, 0x68, 0x72, 0x65, 0x61
        /*009d*/ 	.byte	0x64, 0x49, 0x64, 0x78, 0x2e, 0x78, 0x29, 0x20, 0x2f, 0x20, 0x33, 0x32, 0x29, 0x20, 0x25, 0x20
        /*00ad*/ 	.byte	0x34, 0x29, 0x20, 0x3d, 0x3d, 0x20, 0x28, 0x28, 0x28, 0x74, 0x6d, 0x65, 0x6d, 0x5f, 0x61, 0x64
        /*00bd*/ 	.byte	0x64, 0x72, 0x20, 0x3e, 0x3e, 0x20, 0x31, 0x36, 0x29, 0x20, 0x2f, 0x20, 0x33, 0x32, 0x29, 0x20
        /*00cd*/ 	.byte	0x25, 0x20, 0x34, 0x29, 0x00
	.type		__unnamed_1,@object
	.size		__unnamed_1,(__unnamed_2 - __unnamed_1)
__unnamed_1:
        /*00d2*/ 	.byte	0x61, 0x75, 0x74, 0x6f, 0x20, 0x63, 0x75, 0x74, 0x65, 0x3a, 0x3a, 0x61, 0x73, 0x5f, 0x70, 0x6f
        /* <DEDUP_REMOVED lines=24> */
        /*0262*/ 	.byte	0x34, 0x30, 0x39, 0x36, 0x3e, 0x3e, 0x3e, 0x3e, 0x5d, 0x00
	.type		__unnamed_2,@object
	.size		__unnamed_2,(.L_2 - __unnamed_2)
__unnamed_2:
        /* <DEDUP_REMOVED lines=42> */
        /*050c*/ 	.byte	0x3e, 0x3e, 0x5d, 0x00
.L_2:


//--------------------- .nv.shared._ZN7cutlass13device_kernelINS_4gemm6kernel13GemmUniversalIN4cute5tupleIJiiiiEEENS1_10collective13CollectiveMmaINS1_35MainloopSm100TmaUmmaWarpSpecializedILi6ELi2ELi4ENS5_IJNS4_1CILi1EEESB_SB_EEEEENS5_IJNSA_ILi128EEESE_NSA_ILi64EEEEEENS_10bfloat16_tENS5_IJlSB_lEEESH_SI_NS4_8TiledMMAINS4_8MMA_AtomIJNS4_20SM100_MMA_F16BF16_SSISH_SH_fLi128ELi128ELNS4_4UMMA5MajorE0ELSN_0ELNSM_7ScaleInE0ELSO_0EEEEEENS4_6LayoutISC_NS5_IJNSA_ILi0EEESS_SS_EEEEENS5_IJNS4_10UnderscoreESV_SV_EEEEENS4_13SM90_TMA_LOADENS4_14ComposedLayoutINS4_7SwizzleILi3ELi4ELi3EEENS4_18smem_ptr_flag_bitsILi16EEENSR_INS5_IJNSA_ILi8EEESF_EEENS5_IJSF_SB_EEEEEEEvNS4_8identityESY_S18_vS19_EENS_8epilogue10collective18CollectiveEpilogueINS1B_23Sm100TmaWarpSpecializedILi4ELi2ELi32ELb1ELb0EEEJSG_NS5_IJNSR_ISE_SB_EENSR_INSA_ILi32EEESB_EEEEESH_SI_SH_SI_NS1B_6fusion15FusionCallbacksIS1F_NS1K_13LinCombEltActINS1B_6thread4ReLuESH_fSH_fLNS_15FloatRoundStyleE2EEESG_S1J_JEEENS4_5SM1004TMEM4LOAD26SM100_TMEM_LOAD_32dp32b32xESY_NSZ_INS10_ILi2ELi4ELi3EEES13_NSR_INS5_IJS14_S1H_EEENS5_IJS1H_SB_EEEEEEENS4_39AutoVectorizingCopyWithAssumedAlignmentILi128EEENS4_14SM90_TMA_STOREES20_S22_S22_EEEvvEEEEvNT_6ParamsE --------------------------
	.section	.nv.shared._ZN7cutlass13device_kernelINS_4gemm6kernel13GemmUniversalIN4cute5tupleIJiiiiEEENS1_10collective13CollectiveMmaINS1_35MainloopSm100TmaUmmaWarpSpecializedILi6ELi2ELi4ENS5_IJNS4_1CILi1EEESB_SB_EEEEENS5_IJNSA_ILi128EEESE_NSA_ILi64EEEEEENS_10bfloat16_tENS5_IJlSB_lEEESH_SI_NS4_8TiledMMAINS4_8MMA_AtomIJNS4_20SM100_MMA_F16BF16_SSISH_SH_fLi128ELi128ELNS4_4UMMA5MajorE0ELSN_0ELNSM_7ScaleInE0ELSO_0EEEEEENS4_6LayoutISC_NS5_IJNSA_ILi0EEESS_SS_EEEEENS5_IJNS4_10UnderscoreESV_SV_EEEEENS4_13SM90_TMA_LOADENS4_14ComposedLayoutINS4_7SwizzleILi3ELi4ELi3EEENS4_18smem_ptr_flag_bitsILi16EEENSR_INS5_IJNSA_ILi8EEESF_EEENS5_IJSF_SB_EEEEEEEvNS4_8identityESY_S18_vS19_EENS_8epilogue10collective18CollectiveEpilogueINS1B_23Sm100TmaWarpSpecializedILi4ELi2ELi32ELb1ELb0EEEJSG_NS5_IJNSR_ISE_SB_EENSR_INSA_ILi32EEESB_EEEEESH_SI_SH_SI_NS1B_6fusion15FusionCallbacksIS1F_NS1K_13LinCombEltActINS1B_6thread4ReLuESH_fSH_fLNS_15FloatRoundStyleE2EEESG_S1J_JEEENS4_5SM1004TMEM4LOAD26SM100_TMEM_LOAD_32dp32b32xESY_NSZ_INS10_ILi2ELi4ELi3EEES13_NSR_INS5_IJS14_S1H_EEENS5_IJS1H_SB_EEEEEEENS4_39AutoVectorizingCopyWithAssumedAlignmentILi128EEENS4_14SM90_TMA_STOREES20_S22_S22_EEEvvEEEEvNT_6ParamsE,"aw",@nobits
	.sectionflags	@""
	.align	16
	.zero		1024


//--------------------- .nv.shared.reserved.0     --------------------------
	.section	.nv.shared.reserved.0,"aw",@nobits
	.weak		__nv_reservedSMEM_offset_0_alias
	.size		__nv_reservedSMEM_offset_0_alias, 0, 64
	.other		__nv_reservedSMEM_offset_0_alias,@"STO_CUDA_RESERVED_SHARED STV_DEFAULT"
__nv_reservedSMEM_offset_0_alias:
	.zero		0
.nv.shared.reserved.0:
	.zero		64
	.weak		__nv_reservedSMEM_tcgen05_partition
	.type		__nv_reservedSMEM_tcgen05_partition,@object
	.size		__nv_reservedSMEM_tcgen05_partition,(.L_0 - __nv_reservedSMEM_tcgen05_partition)
__nv_reservedSMEM_tcgen05_partition:
	.zero		32
.L_0:


//--------------------- .nv.global                --------------------------
	.section	.nv.global,"aw",@nobits
.nv.global:
	.type		_ZN39_INTERNAL_f7b5e216_4_k_cu_fb16c82e_29394cute1_E,@object
	.size		_ZN39_INTERNAL_f7b5e216_4_k_cu_fb16c82e_29394cute1_E,(_ZN39_INTERNAL_f7b5e216_4_k_cu_fb16c82e_29394cuda3std3__45__cpo6cbeginE - _ZN39_INTERNAL_f7b5e216_4_k_cu_fb16c82e_29394cute1_E)
_ZN39_INTERNAL_f7b5e216_4_k_cu_fb16c82e_29394cute1_E:
	.zero		1
	.type		_ZN39_INTERNAL_f7b5e216_4_k_cu_fb16c82e_29394cuda3std3__45__cpo6cbeginE,@object
	.size		_ZN39_INTERNAL_f7b5e216_4_k_cu_fb16c82e_29394cuda3std3__45__cpo6cbeginE,(_ZN39_INTERNAL_f7b5e216_4_k_cu_fb16c82e_29394cuda3std3__48in_placeE - _ZN39_INTERNAL_f7b5e216_4_k_cu_fb16c82e_29394cuda3std3__45__cpo6cbeginE)
_ZN39_INTERNAL_f7b5e216_4_k_cu_fb16c82e_29394cuda3std3__45__cpo6cbeginE:
	.zero		1
	.type		_ZN39_INTERNAL_f7b5e216_4_k_cu_fb16c82e_29394cuda3std3__48in_placeE,@object
	.size		_ZN39_INTERNAL_f7b5e216_4_k_cu_fb16c82e_29394cuda3std3__48in_placeE,(_ZN39_INTERNAL_f7b5e216_4_k_cu_fb16c82e_29394cuda3std6ranges3__45__cpo9iter_moveE - _ZN39_INTERNAL_f7b5e216_4_k_cu_fb16c82e_29394cuda3std3__48in_placeE)
_ZN39_INTERNAL_f7b5e216_4_k_cu_fb16c82e_29394cuda3std3__48in_placeE:
	.zero		1
	.type		_ZN39_INTERNAL_f7b5e216_4_k_cu_fb16c82e_29394cuda3std6ranges3__45__cpo9iter_moveE,@object
	.size		_ZN39_INTERNAL_f7b5e216_4_k_cu_fb16c82e_29394cuda3std6ranges3__45__cpo9iter_moveE,(_ZN39_INTERNAL_f7b5e216_4_k_cu_fb16c82e_29394cuda3std3__45__cpo5beginE - _ZN39_INTERNAL_f7b5e216_4_k_cu_fb16c82e_29394cuda3std6ranges3__45__cpo9iter_moveE)
_ZN39_INTERNAL_f7b5e216_4_k_cu_fb16c82e_29394cuda3std6ranges3__45__cpo9iter_moveE:
	.zero		1
	.type		_ZN39_INTERNAL_f7b5e216_4_k_cu_fb16c82e_29394cuda3std3__45__cpo5beginE,@object
	.size		_ZN39_INTERNAL_f7b5e216_4_k_cu_fb16c82e_29394cuda3std3__45__cpo5beginE,(_ZN39_INTERNAL_f7b5e216_4_k_cu_fb16c82e_29394cuda3std3__441_GLOBAL__N__f7b5e216_4_k_cu_fb16c82e_29396ignoreE - _ZN39_INTERNAL_f7b5e216_4_k_cu_fb16c82e_29394cuda3std3__45__cpo5beginE)
_ZN39_INTERNAL_f7b5e216_4_k_cu_fb16c82e_29394cuda3std3__45__cpo5beginE:
	.zero		1
	.type		_ZN39_INTERNAL_f7b5e216_4_k_cu_fb16c82e_29394cuda3std3__441_GLOBAL__N__f7b5e216_4_k_cu_fb16c82e_29396ignoreE,@object
	.size		_ZN39_INTERNAL_f7b5e216_4_k_cu_fb16c82e_29394cuda3std3__441_GLOBAL__N__f7b5e216_4_k_cu_fb16c82e_29396ignoreE,(_ZN39_INTERNAL_f7b5e216_4_k_cu_fb16c82e_29394cute7productE - _ZN39_INTERNAL_f7b5e216_4_k_cu_fb16c82e_29394cuda3std3__441_GLOBAL__N__f7b5e216_4_k_cu_fb16c82e_29396ignoreE)
_ZN39_INTERNAL_f7b5e216_4_k_cu_fb16c82e_29394cuda3std3__441_GLOBAL__N__f7b5e216_4_k_cu_fb16c82e_29396ignoreE:
	.zero		1
	.type		_ZN39_INTERNAL_f7b5e216_4_k_cu_fb16c82e_29394cute7productE,@object
	.size		_ZN39_INTERNAL_f7b5e216_4_k_cu_fb16c82e_29394cute7productE,(_ZN39_INTERNAL_f7b5e216_4_k_cu_fb16c82e_29394cuda3std3__45__cpo3endE - _ZN39_INTERNAL_f7b5e216_4_k_cu_fb16c82e_29394cute7productE)
_ZN39_INTERNAL_f7b5e216_4_k_cu_fb16c82e_29394cute7productE:
	.zero		1
	.type		_ZN39_INTERNAL_f7b5e216_4_k_cu_fb16c82e_29394cuda3std3__45__cpo3endE,@object
	.size		_ZN39_INTERNAL_f7b5e216_4_k_cu_fb16c82e_29394cuda3std3__45__cpo3endE,(_ZN39_INTERNAL_f7b5e216_4_k_cu_fb16c82e_29394cuda3std3__419piecewise_constructE - _ZN39_INTERNAL_f7b5e216_4_k_cu_fb16c82e_29394cuda3std3__45__cpo3endE)
_ZN39_INTERNAL_f7b5e216_4_k_cu_fb16c82e_29394cuda3std3__45__cpo3endE:
	.zero		1
	.type		_ZN39_INTERNAL_f7b5e216_4_k_cu_fb16c82e_29394cuda3std3__419piecewise_constructE,@object
	.size		_ZN39_INTERNAL_f7b5e216_4_k_cu_fb16c82e_29394cuda3std3__419piecewise_constructE,(_ZN39_INTERNAL_f7b5e216_4_k_cu_fb16c82e_29394cuda3std3__45__cpo4cendE - _ZN39_INTERNAL_f7b5e216_4_k_cu_fb16c82e_29394cuda3std3__419piecewise_constructE)
_ZN39_INTERNAL_f7b5e216_4_k_cu_fb16c82e_29394cuda3std3__419piecewise_constructE:
	.zero		1
	.type		_ZN39_INTERNAL_f7b5e216_4_k_cu_fb16c82e_29394cuda3std3__45__cpo4cendE,@object
	.size		_ZN39_INTERNAL_f7b5e216_4_k_cu_fb16c82e_29394cuda3std3__45__cpo4cendE,(_ZN39_INTERNAL_f7b5e216_4_k_cu_fb16c82e_29394cuda3std6ranges3__45__cpo4swapE - _ZN39_INTERNAL_f7b5e216_4_k_cu_fb16c82e_29394cuda3std3__45__cpo4cendE)
_ZN39_INTERNAL_f7b5e216_4_k_cu_fb16c82e_29394cuda3std3__45__cpo4cendE:
	.zero		1
	.type		_ZN39_INTERNAL_f7b5e216_4_k_cu_fb16c82e_29394cuda3std6ranges3__45__cpo4swapE,@object
	.size		_ZN39_INTERNAL_f7b5e216_4_k_cu_fb16c82e_29394cuda3std6ranges3__45__cpo4swapE,(.L_10 - _ZN39_INTERNAL_f7b5e216_4_k_cu_fb16c82e_29394cuda3std6ranges3__45__cpo4swapE)
_ZN39_INTERNAL_f7b5e216_4_k_cu_fb16c82e_29394cuda3std6ranges3__45__cpo4swapE:
	.zero		1
.L_10:


//--------------------- .nv.constant0._ZN7cutlass13device_kernelINS_4gemm6kernel13GemmUniversalIN4cute5tupleIJiiiiEEENS1_10collective13CollectiveMmaINS1_35MainloopSm100TmaUmmaWarpSpecializedILi6ELi2ELi4ENS5_IJNS4_1CILi1EEESB_SB_EEEEENS5_IJNSA_ILi128EEESE_NSA_ILi64EEEEEENS_10bfloat16_tENS5_IJlSB_lEEESH_SI_NS4_8TiledMMAINS4_8MMA_AtomIJNS4_20SM100_MMA_F16BF16_SSISH_SH_fLi128ELi128ELNS4_4UMMA5MajorE0ELSN_0ELNSM_7ScaleInE0ELSO_0EEEEEENS4_6LayoutISC_NS5_IJNSA_ILi0EEESS_SS_EEEEENS5_IJNS4_10UnderscoreESV_SV_EEEEENS4_13SM90_TMA_LOADENS4_14ComposedLayoutINS4_7SwizzleILi3ELi4ELi3EEENS4_18smem_ptr_flag_bitsILi16EEENSR_INS5_IJNSA_ILi8EEESF_EEENS5_IJSF_SB_EEEEEEEvNS4_8identityESY_S18_vS19_EENS_8epilogue10collective18CollectiveEpilogueINS1B_23Sm100TmaWarpSpecializedILi4ELi2ELi32ELb1ELb0EEEJSG_NS5_IJNSR_ISE_SB_EENSR_INSA_ILi32EEESB_EEEEESH_SI_SH_SI_NS1B_6fusion15FusionCallbacksIS1F_NS1K_13LinCombEltActINS1B_6thread4ReLuESH_fSH_fLNS_15FloatRoundStyleE2EEESG_S1J_JEEENS4_5SM1004TMEM4LOAD26SM100_TMEM_LOAD_32dp32b32xESY_NSZ_INS10_ILi2ELi4ELi3EEES13_NSR_INS5_IJS14_S1H_EEENS5_IJS1H_SB_EEEEEEENS4_39AutoVectorizingCopyWithAssumedAlignmentILi128EEENS4_14SM90_TMA_STOREES20_S22_S22_EEEvvEEEEvNT_6ParamsE --------------------------
	.section	.nv.constant0._ZN7cutlass13device_kernelINS_4gemm6kernel13GemmUniversalIN4cute5tupleIJiiiiEEENS1_10collective13CollectiveMmaINS1_35MainloopSm100TmaUmmaWarpSpecializedILi6ELi2ELi4ENS5_IJNS4_1CILi1EEESB_SB_EEEEENS5_IJNSA_ILi128EEESE_NSA_ILi64EEEEEENS_10bfloat16_tENS5_IJlSB_lEEESH_SI_NS4_8TiledMMAINS4_8MMA_AtomIJNS4_20SM100_MMA_F16BF16_SSISH_SH_fLi128ELi128ELNS4_4UMMA5MajorE0ELSN_0ELNSM_7ScaleInE0ELSO_0EEEEEENS4_6LayoutISC_NS5_IJNSA_ILi0EEESS_SS_EEEEENS5_IJNS4_10UnderscoreESV_SV_EEEEENS4_13SM90_TMA_LOADENS4_14ComposedLayoutINS4_7SwizzleILi3ELi4ELi3EEENS4_18smem_ptr_flag_bitsILi16EEENSR_INS5_IJNSA_ILi8EEESF_EEENS5_IJSF_SB_EEEEEEEvNS4_8identityESY_S18_vS19_EENS_8epilogue10collective18CollectiveEpilogueINS1B_23Sm100TmaWarpSpecializedILi4ELi2ELi32ELb1ELb0EEEJSG_NS5_IJNSR_ISE_SB_EENSR_INSA_ILi32EEESB_EEEEESH_SI_SH_SI_NS1B_6fusion15FusionCallbacksIS1F_NS1K_13LinCombEltActINS1B_6thread4ReLuESH_fSH_fLNS_15FloatRoundStyleE2EEESG_S1J_JEEENS4_5SM1004TMEM4LOAD26SM100_TMEM_LOAD_32dp32b32xESY_NSZ_INS10_ILi2ELi4ELi3EEES13_NSR_INS5_IJS14_S1H_EEENS5_IJS1H_SB_EEEEEEENS4_39AutoVectorizingCopyWithAssumedAlignmentILi128EEENS4_14SM90_TMA_STOREES20_S22_S22_EEEvvEEEEvNT_6ParamsE,"a",@progbits
	.sectionflags	@""
	.align	4
.nv.constant0._ZN7cutlass13device_kernelINS_4gemm6kernel13GemmUniversalIN4cute5tupleIJiiiiEEENS1_10collective13CollectiveMmaINS1_35MainloopSm100TmaUmmaWarpSpecializedILi6ELi2ELi4ENS5_IJNS4_1CILi1EEESB_SB_EEEEENS5_IJNSA_ILi128EEESE_NSA_ILi64EEEEEENS_10bfloat16_tENS5_IJlSB_lEEESH_SI_NS4_8TiledMMAINS4_8MMA_AtomIJNS4_20SM100_MMA_F16BF16_SSISH_SH_fLi128ELi128ELNS4_4UMMA5MajorE0ELSN_0ELNSM_7ScaleInE0ELSO_0EEEEEENS4_6LayoutISC_NS5_IJNSA_ILi0EEESS_SS_EEEEENS5_IJNS4_10UnderscoreESV_SV_EEEEENS4_13SM90_TMA_LOADENS4_14ComposedLayoutINS4_7SwizzleILi3ELi4ELi3EEENS4_18smem_ptr_flag_bitsILi16EEENSR_INS5_IJNSA_ILi8EEESF_EEENS5_IJSF_SB_EEEEEEEvNS4_8identityESY_S18_vS19_EENS_8epilogue10collective18CollectiveEpilogueINS1B_23Sm100TmaWarpSpecializedILi4ELi2ELi32ELb1ELb0EEEJSG_NS5_IJNSR_ISE_SB_EENSR_INSA_ILi32EEESB_EEEEESH_SI_SH_SI_NS1B_6fusion15FusionCallbacksIS1F_NS1K_13LinCombEltActINS1B_6thread4ReLuESH_fSH_fLNS_15FloatRoundStyleE2EEESG_S1J_JEEENS4_5SM1004TMEM4LOAD26SM100_TMEM_LOAD_32dp32b32xESY_NSZ_INS10_ILi2ELi4ELi3EEES13_NSR_INS5_IJS14_S1H_EEENS5_IJS1H_SB_EEEEEEENS4_39AutoVectorizingCopyWithAssumedAlignmentILi128EEENS4_14SM90_TMA_STOREES20_S22_S22_EEEvvEEEEvNT_6ParamsE:
	.zero		2944


//--------------------- SYMBOLS --------------------------

	.type		.nv.reservedSmem.offset0,@object
	.size		.nv.reservedSmem.offset0,0x4
	.type		.nv.reservedSmem.cap,@object
	.size		.nv.reservedSmem.cap,0x4
	.type		__assertfail,@function
